//
// Generated by NVIDIA NVVM Compiler
//
// Compiler Build ID: CL-36424714
// Cuda compilation tools, release 13.0, V13.0.88
// Based on NVVM 20.0.0
//

.version 9.0
.target sm_100
.address_size 64

	// .globl	_Z4workP3Net
// _ZZ4workP3NetE6shared has been demoted

.visible .entry _Z4workP3Net(
	.param .u64 .ptr .align 1 _Z4workP3Net_param_0
)
{
	.reg .pred 	%p<90>;
	.reg .b16 	%rs<44>;
	.reg .b32 	%r<208>;
	.reg .b64 	%rd<189>;
	// demoted variable
	.shared .align 4 .b8 _ZZ4workP3NetE6shared[512];
	ld.param.u64 	%rd58, [_Z4workP3Net_param_0];
	cvta.to.global.u64 	%rd1, %rd58;
	mov.u32 	%r1, %tid.x;
	mov.u32 	%r93, %ctaid.x;
	mov.u32 	%r94, %ntid.x;
	mad.lo.s32 	%r2, %r93, %r94, %r1;
	shr.u32 	%r95, %r2, 2;
	and.b32  	%r3, %r95, 2047;
	setp.gt.u32 	%p1, %r2, 8191;
	@%p1 bra 	$L__BB0_2;
	ld.global.u64 	%rd170, [%rd1+8];
	bra.uni 	$L__BB0_3;
$L__BB0_2:
	ld.global.u64 	%rd170, [%rd1+16];
$L__BB0_3:
	shl.b32 	%r97, %r2, 14;
	and.b32  	%r192, %r97, -65536;
	and.b32  	%r5, %r1, 3;
	and.b32  	%r6, %r1, 1;
	shl.b32 	%r98, %r1, 2;
	mov.u32 	%r99, _ZZ4workP3NetE6shared;
	add.s32 	%r7, %r99, %r98;
	mov.b32 	%r178, 0;
	st.shared.u32 	[%r7], %r178;
	bar.sync 	0;
	setp.ne.s32 	%p2, %r5, 0;
	@%p2 bra 	$L__BB0_6;
	mul.wide.u32 	%rd59, %r3, 8;
	add.s64 	%rd60, %rd170, %rd59;
	atom.exch.b64 	%rd61, [%rd60], 0;
	mov.b64 	{%r9, %r8}, %rd61;
	setp.eq.s32 	%p3, %r9, 0;
	@%p3 bra 	$L__BB0_6;
	st.shared.u32 	[%r7], %r9;
	st.shared.u32 	[%r7+4], %r8;
	st.shared.u32 	[%r7+8], %r8;
	st.shared.u32 	[%r7+12], %r9;
	mov.b32 	%r178, 1;
$L__BB0_6:
	bar.sync 	0;
	setp.ne.s32 	%p4, %r6, 0;
	selp.s16 	%rs16, -1, 0, %p4;
	mul.wide.s16 	%r102, %rs16, 4;
	add.s32 	%r103, %r7, %r102;
	ld.shared.u32 	%r11, [%r103];
	shl.b32 	%r104, %r6, 2;
	xor.b32  	%r105, %r104, 4;
	add.s32 	%r106, %r7, %r105;
	ld.shared.u32 	%r12, [%r106];
	setp.eq.s32 	%p5, %r11, 0;
	@%p5 bra 	$L__BB0_124;
	setp.gt.u32 	%p6, %r2, 8191;
	@%p6 bra 	$L__BB0_55;
	and.b32  	%r13, %r11, 268435455;
	ld.global.u64 	%rd127, [%rd1+24];
	shl.b32 	%r154, %r11, 3;
	cvt.u64.u32 	%rd128, %r154;
	and.b64  	%rd129, %rd128, 2147483640;
	add.s64 	%rd130, %rd127, %rd129;
	mul.wide.u32 	%rd131, %r6, 4;
	add.s64 	%rd5, %rd130, %rd131;
	atom.exch.b32 	%r179, [%rd5], -1;
	setp.ne.s32 	%p55, %r179, -1;
	@%p55 bra 	$L__BB0_10;
$L__BB0_9:
	atom.exch.b32 	%r179, [%rd5], -1;
	setp.eq.s32 	%p56, %r179, -1;
	@%p56 bra 	$L__BB0_9;
$L__BB0_10:
	ld.global.u64 	%rd132, [%rd1+24];
	shl.b32 	%r155, %r12, 3;
	cvt.u64.u32 	%rd133, %r155;
	and.b64  	%rd134, %rd133, 2147483640;
	add.s64 	%rd135, %rd132, %rd134;
	add.s64 	%rd6, %rd135, %rd131;
	shr.u32 	%r156, %r179, 28;
	cvt.u16.u32 	%rs34, %r156;
	add.s16 	%rs1, %rs34, -7;
	setp.lt.u16 	%p57, %rs1, -3;
	selp.b32 	%r157, 0, 805306368, %p57;
	add.s32 	%r17, %r157, %r179;
$L__BB0_11:
	atom.relaxed.cas.b32 	%r158, [%rd6], -1, %r17;
	setp.ne.s32 	%p58, %r158, -1;
	@%p58 bra 	$L__BB0_11;
	setp.gt.u16 	%p59, %rs1, -4;
	@%p59 bra 	$L__BB0_124;
	setp.ne.s32 	%p60, %r6, 0;
	@%p60 bra 	$L__BB0_15;
	ld.global.u64 	%rd140, [%rd1+24];
	mul.wide.u32 	%rd141, %r13, 8;
	add.s64 	%rd173, %rd140, %rd141;
	bra.uni 	$L__BB0_16;
$L__BB0_15:
	ld.global.u64 	%rd137, [%rd1+24];
	mul.wide.u32 	%rd138, %r13, 8;
	add.s64 	%rd139, %rd137, %rd138;
	add.s64 	%rd173, %rd139, 4;
$L__BB0_16:
	atom.exch.b32 	%r183, [%rd173], -1;
	setp.ne.s32 	%p61, %r183, -1;
	@%p61 bra 	$L__BB0_17;
	bra.uni 	$L__BB0_22;
$L__BB0_17:
	shr.u32 	%r182, %r183, 28;
	cvt.u16.u32 	%rs40, %r182;
	setp.lt.u32 	%p63, %r183, 1879048192;
	@%p63 bra 	$L__BB0_18;
	bra.uni 	$L__BB0_24;
$L__BB0_18:
	setp.lt.u32 	%p70, %r183, 1073741824;
	@%p70 bra 	$L__BB0_44;
	setp.eq.s16 	%p78, %rs40, 4;
	mov.u64 	%rd176, %rd58;
	@%p78 bra 	$L__BB0_32;
	setp.ne.s16 	%p79, %rs40, 5;
	@%p79 bra 	$L__BB0_31;
	ld.global.u64 	%rd156, [%rd1+24];
	shl.b32 	%r168, %r183, 3;
	cvt.u64.u32 	%rd157, %r168;
	and.b64  	%rd158, %rd157, 2147483640;
	add.s64 	%rd176, %rd156, %rd158;
	bra.uni 	$L__BB0_32;
$L__BB0_22:
	atom.exch.b32 	%r183, [%rd173], -1;
	setp.eq.s32 	%p62, %r183, -1;
	@%p62 bra 	$L__BB0_22;
	bra.uni 	$L__BB0_17;
$L__BB0_23:
	shr.u32 	%r182, %r183, 28;
	cvt.u16.u32 	%rs40, %r182;
	setp.lt.u32 	%p69, %r183, 1879048192;
	@%p69 bra 	$L__BB0_18;
$L__BB0_24:
	setp.gt.u32 	%p64, %r183, -1610612737;
	@%p64 bra 	$L__BB0_44;
	atom.relaxed.cas.b32 	%r159, [%rd173], -1, 0;
	and.b16  	%rs35, %rs40, 255;
	setp.eq.s16 	%p65, %rs35, 7;
	mov.u64 	%rd173, %rd58;
	@%p65 bra 	$L__BB0_29;
	setp.ne.s16 	%p66, %rs35, 8;
	@%p66 bra 	$L__BB0_28;
	ld.global.u64 	%rd142, [%rd1+24];
	shl.b32 	%r160, %r183, 3;
	cvt.u64.u32 	%rd143, %r160;
	and.b64  	%rd144, %rd143, 2147483640;
	add.s64 	%rd173, %rd142, %rd144;
	bra.uni 	$L__BB0_29;
$L__BB0_28:
	ld.global.u64 	%rd145, [%rd1+24];
	shl.b32 	%r161, %r183, 3;
	cvt.u64.u32 	%rd146, %r161;
	and.b64  	%rd147, %rd146, 2147483640;
	add.s64 	%rd148, %rd145, %rd147;
	add.s64 	%rd173, %rd148, 4;
$L__BB0_29:
	atom.exch.b32 	%r183, [%rd173], -1;
	setp.ne.s32 	%p67, %r183, -1;
	@%p67 bra 	$L__BB0_23;
$L__BB0_30:
	atom.exch.b32 	%r183, [%rd173], -1;
	setp.eq.s32 	%p68, %r183, -1;
	@%p68 bra 	$L__BB0_30;
	bra.uni 	$L__BB0_23;
$L__BB0_31:
	ld.global.u64 	%rd159, [%rd1+24];
	shl.b32 	%r169, %r183, 3;
	cvt.u64.u32 	%rd160, %r169;
	and.b64  	%rd161, %rd160, 2147483640;
	add.s64 	%rd162, %rd159, %rd161;
	add.s64 	%rd176, %rd162, 4;
$L__BB0_32:
	atom.exch.b32 	%r186, [%rd176], -1;
	setp.ne.s32 	%p80, %r186, -1;
	@%p80 bra 	$L__BB0_33;
	bra.uni 	$L__BB0_36;
$L__BB0_33:
	shr.u32 	%r170, %r186, 28;
	cvt.u16.u32 	%rs41, %r170;
	add.s16 	%rs37, %rs41, -7;
	setp.gt.u16 	%p82, %rs37, 2;
	@%p82 bra 	$L__BB0_34;
	bra.uni 	$L__BB0_38;
$L__BB0_34:
	atom.relaxed.cas.b32 	%r175, [%rd6], -1, 0;
$L__BB0_35:
	atom.relaxed.cas.b32 	%r176, [%rd173], -1, %r186;
	setp.eq.s32 	%p88, %r176, -1;
	@%p88 bra 	$L__BB0_124;
	bra.uni 	$L__BB0_35;
$L__BB0_36:
	atom.exch.b32 	%r186, [%rd176], -1;
	setp.eq.s32 	%p81, %r186, -1;
	@%p81 bra 	$L__BB0_36;
	bra.uni 	$L__BB0_33;
$L__BB0_37:
	shr.u32 	%r174, %r186, 28;
	cvt.u16.u32 	%rs41, %r174;
	add.s16 	%rs39, %rs41, -7;
	setp.gt.u16 	%p87, %rs39, 2;
	@%p87 bra 	$L__BB0_34;
$L__BB0_38:
	atom.relaxed.cas.b32 	%r171, [%rd176], -1, 0;
	and.b16  	%rs38, %rs41, 255;
	setp.eq.s16 	%p83, %rs38, 7;
	mov.u64 	%rd176, %rd58;
	@%p83 bra 	$L__BB0_42;
	setp.ne.s16 	%p84, %rs38, 8;
	@%p84 bra 	$L__BB0_41;
	ld.global.u64 	%rd163, [%rd1+24];
	shl.b32 	%r172, %r186, 3;
	cvt.u64.u32 	%rd164, %r172;
	and.b64  	%rd165, %rd164, 2147483640;
	add.s64 	%rd176, %rd163, %rd165;
	bra.uni 	$L__BB0_42;
$L__BB0_41:
	ld.global.u64 	%rd166, [%rd1+24];
	shl.b32 	%r173, %r186, 3;
	cvt.u64.u32 	%rd167, %r173;
	and.b64  	%rd168, %rd167, 2147483640;
	add.s64 	%rd169, %rd166, %rd168;
	add.s64 	%rd176, %rd169, 4;
$L__BB0_42:
	atom.exch.b32 	%r186, [%rd176], -1;
	setp.ne.s32 	%p85, %r186, -1;
	@%p85 bra 	$L__BB0_37;
$L__BB0_43:
	atom.exch.b32 	%r186, [%rd176], -1;
	setp.eq.s32 	%p86, %r186, -1;
	@%p86 bra 	$L__BB0_43;
	bra.uni 	$L__BB0_37;
$L__BB0_44:
	setp.lt.u64 	%p71, %rd6, %rd173;
	@%p71 bra 	$L__BB0_45;
	bra.uni 	$L__BB0_46;
$L__BB0_45:
	atom.exch.b32 	%r167, [%rd173], %r183;
	bra.uni 	$L__BB0_124;
$L__BB0_46:
	atom.relaxed.cas.b32 	%r162, [%rd173], -1, 0;
	setp.ne.s32 	%p72, %r162, -1;
	@%p72 bra 	$L__BB0_46;
	atom.exch.b32 	%r189, [%rd6], -1;
	setp.ne.s32 	%p73, %r189, -1;
	@%p73 bra 	$L__BB0_49;
$L__BB0_48:
	atom.exch.b32 	%r189, [%rd6], -1;
	setp.eq.s32 	%p74, %r189, -1;
	@%p74 bra 	$L__BB0_48;
$L__BB0_49:
	shr.u32 	%r163, %r189, 28;
	setp.ne.s32 	%p75, %r163, %r182;
	@%p75 bra 	$L__BB0_51;
	ld.global.u64 	%rd178, [%rd1+8];
	bra.uni 	$L__BB0_52;
$L__BB0_51:
	ld.global.u64 	%rd178, [%rd1+16];
$L__BB0_52:
	mul.wide.u32 	%rd149, %r3, 8;
	add.s64 	%rd150, %rd178, %rd149;
	mov.b64 	%rd26, {%r189, %r183};
	atom.relaxed.cas.b64 	%rd151, [%rd150], 0, %rd26;
	setp.eq.s64 	%p76, %rd151, 0;
	@%p76 bra 	$L__BB0_54;
$L__BB0_53:
	add.s32 	%r164, %r3, 1;
	and.b32  	%r3, %r164, 2047;
	shl.b32 	%r165, %r164, 3;
	cvt.u64.u32 	%rd152, %r165;
	and.b64  	%rd153, %rd152, 16376;
	add.s64 	%rd154, %rd178, %rd153;
	atom.relaxed.cas.b64 	%rd155, [%rd154], 0, %rd26;
	setp.ne.s64 	%p77, %rd155, 0;
	@%p77 bra 	$L__BB0_53;
$L__BB0_54:
	atom.relaxed.cas.b32 	%r166, [%rd6], -1, 0;
	bra.uni 	$L__BB0_124;
$L__BB0_55:
	ld.global.u64 	%rd62, [%rd1+24];
	shl.b32 	%r107, %r11, 3;
	cvt.u64.u32 	%rd63, %r107;
	and.b64  	%rd64, %rd63, 2147483640;
	add.s64 	%rd65, %rd62, %rd64;
	mul.wide.u32 	%rd66, %r6, 4;
	add.s64 	%rd27, %rd65, %rd66;
	atom.exch.b32 	%r47, [%rd27], -1;
	setp.ne.s32 	%p7, %r47, -1;
	@%p7 bra 	$L__BB0_57;
$L__BB0_56:
	atom.exch.b32 	%r47, [%rd27], -1;
	setp.eq.s32 	%p8, %r47, -1;
	@%p8 bra 	$L__BB0_56;
$L__BB0_57:
	ld.global.u64 	%rd67, [%rd1+24];
	shl.b32 	%r108, %r12, 3;
	cvt.u64.u32 	%rd68, %r108;
	and.b64  	%rd69, %rd68, 2147483640;
	add.s64 	%rd70, %rd67, %rd69;
	add.s64 	%rd28, %rd70, %rd66;
	add.s32 	%r193, %r192, %r5;
	cvt.u64.u32 	%rd179, %r193;
	mul.wide.u32 	%rd72, %r193, 8;
	add.s64 	%rd73, %rd67, %rd72;
	atom.relaxed.cas.b64 	%rd74, [%rd73], 0, -1;
	setp.eq.s64 	%p9, %rd74, 0;
	@%p9 bra 	$L__BB0_59;
$L__BB0_58:
	add.s32 	%r109, %r192, 4;
	and.b32  	%r192, %r109, 268435455;
	ld.global.u64 	%rd75, [%rd1+24];
	add.s32 	%r193, %r192, %r5;
	cvt.u64.u32 	%rd179, %r193;
	mul.wide.u32 	%rd76, %r193, 8;
	add.s64 	%rd77, %rd75, %rd76;
	atom.relaxed.cas.b64 	%rd78, [%rd77], 0, -1;
	setp.ne.s64 	%p10, %rd78, 0;
	@%p10 bra 	$L__BB0_58;
$L__BB0_59:
	and.b32  	%r110, %r11, -268435456;
	and.b32  	%r111, %r193, 268435455;
	or.b32  	%r53, %r111, %r110;
	st.shared.u32 	[%r7], %r193;
	setp.gt.s32 	%p11, %r5, 1;
	@%p11 bra 	$L__BB0_64;
	setp.eq.s32 	%p13, %r5, 0;
	@%p13 bra 	$L__BB0_61;
	bra.uni 	$L__BB0_62;
$L__BB0_61:
	add.s32 	%r194, %r1, 2;
	bra.uni 	$L__BB0_66;
$L__BB0_62:
	add.s32 	%r194, %r1, 1;
	bra.uni 	$L__BB0_66;
$L__BB0_63:
	add.s32 	%r194, %r1, -2;
	bra.uni 	$L__BB0_66;
$L__BB0_64:
	setp.eq.s32 	%p12, %r5, 2;
	@%p12 bra 	$L__BB0_63;
	add.s32 	%r194, %r1, -3;
$L__BB0_66:
	bar.sync 	0;
	shl.b32 	%r112, %r194, 2;
	add.s32 	%r114, %r99, %r112;
	ld.shared.u32 	%r115, [%r114];
	shl.b32 	%r116, %r6, 28;
	add.s32 	%r117, %r116, 1342177280;
	and.b32  	%r118, %r115, 268435455;
	or.b32  	%r59, %r118, %r117;
	ld.shared.u32 	%r119, [%r114+4];
	and.b32  	%r120, %r119, 268435455;
	or.b32  	%r60, %r120, %r117;
	ld.global.u64 	%rd79, [%rd1+24];
	shl.b64 	%rd80, %rd179, 3;
	add.s64 	%rd32, %rd79, %rd80;
$L__BB0_67:
	atom.relaxed.cas.b32 	%r121, [%rd32], -1, %r59;
	setp.ne.s32 	%p14, %r121, -1;
	@%p14 bra 	$L__BB0_67;
	ld.global.u64 	%rd81, [%rd1+24];
	add.s64 	%rd83, %rd81, %rd80;
	add.s64 	%rd33, %rd83, 4;
$L__BB0_69:
	atom.relaxed.cas.b32 	%r122, [%rd33], -1, %r60;
	setp.ne.s32 	%p15, %r122, -1;
	@%p15 bra 	$L__BB0_69;
$L__BB0_70:
	atom.relaxed.cas.b32 	%r123, [%rd28], -1, %r53;
	setp.ne.s32 	%p16, %r123, -1;
	@%p16 bra 	$L__BB0_70;
	shr.u32 	%r124, %r47, 28;
	cvt.u16.u32 	%rs17, %r124;
	add.s16 	%rs18, %rs17, -7;
	setp.lt.u16 	%p17, %rs18, -3;
	@%p17 bra 	$L__BB0_117;
	add.s32 	%r125, %r47, 805306368;
	shr.u32 	%r126, %r125, 28;
	cvt.u16.u32 	%rs19, %r126;
	setp.gt.u16 	%p18, %rs19, 9;
	@%p18 bra 	$L__BB0_77;
	cvt.u32.u16 	%r127, %rs19;
	mov.b16 	%rs20, 1;
	shl.b16 	%rs21, %rs20, %r127;
	and.b16  	%rs22, %rs21, 144;
	setp.ne.s16 	%p19, %rs22, 0;
	mov.u64 	%rd182, %rd58;
	@%p19 bra 	$L__BB0_78;
	mov.b16 	%rs23, 1;
	shl.b16 	%rs24, %rs23, %r127;
	and.b16  	%rs25, %rs24, 288;
	setp.ne.s16 	%p20, %rs25, 0;
	@%p20 bra 	$L__BB0_127;
	mov.b16 	%rs26, 1;
	shl.b16 	%rs27, %rs26, %r127;
	and.b16  	%rs28, %rs27, 576;
	setp.ne.s16 	%p21, %rs28, 0;
	@%p21 bra 	$L__BB0_76;
	bra.uni 	$L__BB0_77;
$L__BB0_76:
	ld.global.u64 	%rd84, [%rd1+24];
	shl.b32 	%r130, %r47, 3;
	cvt.u64.u32 	%rd85, %r130;
	and.b64  	%rd86, %rd85, 2147483640;
	add.s64 	%rd87, %rd84, %rd86;
	add.s64 	%rd182, %rd87, 4;
	bra.uni 	$L__BB0_78;
$L__BB0_77:
	mov.b64 	%rd182, 0;
$L__BB0_78:
	atom.exch.b32 	%r198, [%rd182], -1;
	setp.ne.s32 	%p22, %r198, -1;
	@%p22 bra 	$L__BB0_79;
	bra.uni 	$L__BB0_84;
$L__BB0_79:
	shr.u32 	%r197, %r198, 28;
	cvt.u16.u32 	%rs42, %r197;
	setp.lt.u32 	%p24, %r198, 1879048192;
	@%p24 bra 	$L__BB0_80;
	bra.uni 	$L__BB0_86;
$L__BB0_80:
	setp.lt.u32 	%p31, %r198, 1073741824;
	@%p31 bra 	$L__BB0_106;
	setp.eq.s16 	%p39, %rs42, 4;
	mov.u64 	%rd185, %rd58;
	@%p39 bra 	$L__BB0_94;
	setp.ne.s16 	%p40, %rs42, 5;
	@%p40 bra 	$L__BB0_93;
	ld.global.u64 	%rd106, [%rd1+24];
	shl.b32 	%r141, %r198, 3;
	cvt.u64.u32 	%rd107, %r141;
	and.b64  	%rd108, %rd107, 2147483640;
	add.s64 	%rd185, %rd106, %rd108;
	bra.uni 	$L__BB0_94;
$L__BB0_84:
	atom.exch.b32 	%r198, [%rd182], -1;
	setp.eq.s32 	%p23, %r198, -1;
	@%p23 bra 	$L__BB0_84;
	bra.uni 	$L__BB0_79;
$L__BB0_85:
	shr.u32 	%r197, %r198, 28;
	cvt.u16.u32 	%rs42, %r197;
	setp.lt.u32 	%p30, %r198, 1879048192;
	@%p30 bra 	$L__BB0_80;
$L__BB0_86:
	setp.gt.u32 	%p25, %r198, -1610612737;
	@%p25 bra 	$L__BB0_106;
	atom.relaxed.cas.b32 	%r132, [%rd182], -1, 0;
	and.b16  	%rs29, %rs42, 255;
	setp.eq.s16 	%p26, %rs29, 7;
	mov.u64 	%rd182, %rd58;
	@%p26 bra 	$L__BB0_91;
	setp.ne.s16 	%p27, %rs29, 8;
	@%p27 bra 	$L__BB0_90;
	ld.global.u64 	%rd92, [%rd1+24];
	shl.b32 	%r133, %r198, 3;
	cvt.u64.u32 	%rd93, %r133;
	and.b64  	%rd94, %rd93, 2147483640;
	add.s64 	%rd182, %rd92, %rd94;
	bra.uni 	$L__BB0_91;
$L__BB0_90:
	ld.global.u64 	%rd95, [%rd1+24];
	shl.b32 	%r134, %r198, 3;
	cvt.u64.u32 	%rd96, %r134;
	and.b64  	%rd97, %rd96, 2147483640;
	add.s64 	%rd98, %rd95, %rd97;
	add.s64 	%rd182, %rd98, 4;
$L__BB0_91:
	atom.exch.b32 	%r198, [%rd182], -1;
	setp.ne.s32 	%p28, %r198, -1;
	@%p28 bra 	$L__BB0_85;
$L__BB0_92:
	atom.exch.b32 	%r198, [%rd182], -1;
	setp.eq.s32 	%p29, %r198, -1;
	@%p29 bra 	$L__BB0_92;
	bra.uni 	$L__BB0_85;
$L__BB0_93:
	ld.global.u64 	%rd109, [%rd1+24];
	shl.b32 	%r142, %r198, 3;
	cvt.u64.u32 	%rd110, %r142;
	and.b64  	%rd111, %rd110, 2147483640;
	add.s64 	%rd112, %rd109, %rd111;
	add.s64 	%rd185, %rd112, 4;
$L__BB0_94:
	atom.exch.b32 	%r201, [%rd185], -1;
	setp.ne.s32 	%p41, %r201, -1;
	@%p41 bra 	$L__BB0_95;
	bra.uni 	$L__BB0_98;
$L__BB0_95:
	shr.u32 	%r143, %r201, 28;
	cvt.u16.u32 	%rs43, %r143;
	add.s16 	%rs31, %rs43, -7;
	setp.gt.u16 	%p43, %rs31, 2;
	@%p43 bra 	$L__BB0_96;
	bra.uni 	$L__BB0_100;
$L__BB0_96:
	atom.relaxed.cas.b32 	%r148, [%rd27], -1, 0;
$L__BB0_97:
	atom.relaxed.cas.b32 	%r149, [%rd182], -1, %r201;
	setp.eq.s32 	%p49, %r149, -1;
	@%p49 bra 	$L__BB0_124;
	bra.uni 	$L__BB0_97;
$L__BB0_98:
	atom.exch.b32 	%r201, [%rd185], -1;
	setp.eq.s32 	%p42, %r201, -1;
	@%p42 bra 	$L__BB0_98;
	bra.uni 	$L__BB0_95;
$L__BB0_99:
	shr.u32 	%r147, %r201, 28;
	cvt.u16.u32 	%rs43, %r147;
	add.s16 	%rs33, %rs43, -7;
	setp.gt.u16 	%p48, %rs33, 2;
	@%p48 bra 	$L__BB0_96;
$L__BB0_100:
	atom.relaxed.cas.b32 	%r144, [%rd185], -1, 0;
	and.b16  	%rs32, %rs43, 255;
	setp.eq.s16 	%p44, %rs32, 7;
	mov.u64 	%rd185, %rd58;
	@%p44 bra 	$L__BB0_104;
	setp.ne.s16 	%p45, %rs32, 8;
	@%p45 bra 	$L__BB0_103;
	ld.global.u64 	%rd113, [%rd1+24];
	shl.b32 	%r145, %r201, 3;
	cvt.u64.u32 	%rd114, %r145;
	and.b64  	%rd115, %rd114, 2147483640;
	add.s64 	%rd185, %rd113, %rd115;
	bra.uni 	$L__BB0_104;
$L__BB0_103:
	ld.global.u64 	%rd116, [%rd1+24];
	shl.b32 	%r146, %r201, 3;
	cvt.u64.u32 	%rd117, %r146;
	and.b64  	%rd118, %rd117, 2147483640;
	add.s64 	%rd119, %rd116, %rd118;
	add.s64 	%rd185, %rd119, 4;
$L__BB0_104:
	atom.exch.b32 	%r201, [%rd185], -1;
	setp.ne.s32 	%p46, %r201, -1;
	@%p46 bra 	$L__BB0_99;
$L__BB0_105:
	atom.exch.b32 	%r201, [%rd185], -1;
	setp.eq.s32 	%p47, %r201, -1;
	@%p47 bra 	$L__BB0_105;
	bra.uni 	$L__BB0_99;
$L__BB0_106:
	setp.lt.u64 	%p32, %rd27, %rd182;
	@%p32 bra 	$L__BB0_107;
	bra.uni 	$L__BB0_108;
$L__BB0_107:
	atom.exch.b32 	%r140, [%rd182], %r198;
	bra.uni 	$L__BB0_124;
$L__BB0_108:
	atom.relaxed.cas.b32 	%r135, [%rd182], -1, 0;
	setp.ne.s32 	%p33, %r135, -1;
	@%p33 bra 	$L__BB0_108;
	atom.exch.b32 	%r204, [%rd27], -1;
	setp.ne.s32 	%p34, %r204, -1;
	@%p34 bra 	$L__BB0_111;
$L__BB0_110:
	atom.exch.b32 	%r204, [%rd27], -1;
	setp.eq.s32 	%p35, %r204, -1;
	@%p35 bra 	$L__BB0_110;
$L__BB0_111:
	shr.u32 	%r136, %r204, 28;
	setp.ne.s32 	%p36, %r136, %r197;
	@%p36 bra 	$L__BB0_113;
	ld.global.u64 	%rd187, [%rd1+8];
	bra.uni 	$L__BB0_114;
$L__BB0_113:
	ld.global.u64 	%rd187, [%rd1+16];
$L__BB0_114:
	mul.wide.u32 	%rd99, %r3, 8;
	add.s64 	%rd100, %rd187, %rd99;
	mov.b64 	%rd53, {%r204, %r198};
	atom.relaxed.cas.b64 	%rd101, [%rd100], 0, %rd53;
	setp.eq.s64 	%p37, %rd101, 0;
	@%p37 bra 	$L__BB0_116;
$L__BB0_115:
	add.s32 	%r137, %r3, 1;
	and.b32  	%r3, %r137, 2047;
	shl.b32 	%r138, %r137, 3;
	cvt.u64.u32 	%rd102, %r138;
	and.b64  	%rd103, %rd102, 16376;
	add.s64 	%rd104, %rd187, %rd103;
	atom.relaxed.cas.b64 	%rd105, [%rd104], 0, %rd53;
	setp.ne.s64 	%p38, %rd105, 0;
	@%p38 bra 	$L__BB0_115;
$L__BB0_116:
	atom.relaxed.cas.b32 	%r139, [%rd27], -1, 0;
	bra.uni 	$L__BB0_124;
$L__BB0_117:
	atom.exch.b32 	%r206, [%rd27], -1;
	setp.ne.s32 	%p50, %r206, -1;
	@%p50 bra 	$L__BB0_119;
$L__BB0_118:
	atom.exch.b32 	%r206, [%rd27], -1;
	setp.eq.s32 	%p51, %r206, -1;
	@%p51 bra 	$L__BB0_118;
$L__BB0_119:
	atom.relaxed.cas.b32 	%r150, [%rd27], -1, 0;
	xor.b32  	%r151, %r206, %r47;
	setp.gt.u32 	%p52, %r151, 268435455;
	@%p52 bra 	$L__BB0_121;
	ld.global.u64 	%rd188, [%rd1+8];
	bra.uni 	$L__BB0_122;
$L__BB0_121:
	ld.global.u64 	%rd188, [%rd1+16];
$L__BB0_122:
	mul.wide.u32 	%rd120, %r3, 8;
	add.s64 	%rd121, %rd188, %rd120;
	mov.b64 	%rd57, {%r47, %r206};
	atom.relaxed.cas.b64 	%rd122, [%rd121], 0, %rd57;
	setp.eq.s64 	%p53, %rd122, 0;
	@%p53 bra 	$L__BB0_124;
$L__BB0_123:
	add.s32 	%r152, %r3, 1;
	and.b32  	%r3, %r152, 2047;
	shl.b32 	%r153, %r152, 3;
	cvt.u64.u32 	%rd123, %r153;
	and.b64  	%rd124, %rd123, 16376;
	add.s64 	%rd125, %rd188, %rd124;
	atom.relaxed.cas.b64 	%rd126, [%rd125], 0, %rd57;
	setp.ne.s64 	%p54, %rd126, 0;
	@%p54 bra 	$L__BB0_123;
$L__BB0_124:
	setp.ne.s32 	%p89, %r5, 0;
	@%p89 bra 	$L__BB0_126;
	atom.global.add.u32 	%r177, [%rd1+32], %r178;
$L__BB0_126:
	ret;
$L__BB0_127:
	ld.global.u64 	%rd88, [%rd1+24];
	shl.b32 	%r131, %r47, 3;
	cvt.u64.u32 	%rd89, %r131;
	and.b64  	%rd90, %rd89, 2147483640;
	add.s64 	%rd182, %rd88, %rd90;
	bra.uni 	$L__BB0_78;

}


// ===== COMPILED SASS (sm_100) =====

	.target	sm_100

	.elftype	@"ET_EXEC"


//--------------------- .note.nv.tkinfo           --------------------------
	.section	.note.nv.tkinfo,"",@"SHT_NOTE"
	.sectionflags	@"SHF_NOTE_NV_TKINFO"
	.tkinfo
        /*0018*/ 	.word	0x00000002
        /*0030*/ 	.string	""
        /*0030*/ 	.string	"ptxas"
        /*0030*/ 	.string	"Cuda compilation tools, release 13.0, V13.0.88"
        /*0030*/ 	.string	"Build cuda_13.0.r13.0/compiler.36424714_0"
        /*0030*/ 	.string	"-arch sm_100 -m 64 "



//--------------------- .note.nv.cuinfo           --------------------------
	.section	.note.nv.cuinfo,"",@"SHT_NOTE"
	.sectionflags	@"SHF_NOTE_NV_CUINFO"
        /*0018*/ 	.short	0x0002
        /*001a*/ 	.short	0x0064
        /*001c*/ 	.short	0x0082
	.zero		2


//--------------------- .nv.info                  --------------------------
	.section	.nv.info,"",@"SHT_CUDA_INFO"
	.align	4


	//----- nvinfo : EIATTR_REGCOUNT
	.align		4
        /*0000*/ 	.byte	0x04, 0x2f
        /*0002*/ 	.short	(.L_1 - .L_0)
	.align		4
.L_0:
        /*0004*/ 	.word	index@(_Z4workP3Net)
        /*0008*/ 	.word	0x0000001e


	//----- nvinfo : EIATTR_FRAME_SIZE
	.align		4
.L_1:
        /*000c*/ 	.byte	0x04, 0x11
        /*000e*/ 	.short	(.L_3 - .L_2)
	.align		4
.L_2:
        /*0010*/ 	.word	index@(_Z4workP3Net)
        /*0014*/ 	.word	0x00000000


	//----- nvinfo : EIATTR_MIN_STACK_SIZE
	.align		4
.L_3:
        /*0018*/ 	.byte	0x04, 0x12
        /*001a*/ 	.short	(.L_5 - .L_4)
	.align		4
.L_4:
        /*001c*/ 	.word	index@(_Z4workP3Net)
        /*0020*/ 	.word	0x00000000
.L_5:


//--------------------- .nv.compat                --------------------------
	.section	.nv.compat,"",@"SHT_CUDA_COMPAT_INFO"
	.align	4
        /*0000*/ 	.byte	0x02, 0x09, 0x00, 0x00, 0x02, 0x02, 0x01, 0x00, 0x02, 0x05, 0x05, 0x00, 0x03, 0x07, 0x01, 0x01
        /*0010*/ 	.byte	0x02, 0x03, 0x00, 0x00, 0x02, 0x06, 0x01, 0x00, 0x04, 0x0b, 0x08, 0x00, 0x09, 0x00, 0x00, 0x00
        /*0020*/ 	.byte	0x00, 0x00, 0x00, 0x00


//--------------------- .nv.info._Z4workP3Net     --------------------------
	.section	.nv.info._Z4workP3Net,"",@"SHT_CUDA_INFO"
	.sectionflags	@""
	.align	4


	//----- nvinfo : EIATTR_CUDA_API_VERSION
	.align		4
        /*0000*/ 	.byte	0x04, 0x37
        /*0002*/ 	.short	(.L_7 - .L_6)
.L_6:
        /*0004*/ 	.word	0x00000082


	//----- nvinfo : EIATTR_KPARAM_INFO
	.align		4
.L_7:
        /*0008*/ 	.byte	0x04, 0x17
        /*000a*/ 	.short	(.L_9 - .L_8)
.L_8:
        /*000c*/ 	.word	0x00000000
        /*0010*/ 	.short	0x0000
        /*0012*/ 	.short	0x0000
        /*0014*/ 	.byte	0x00, 0xf5, 0x21, 0x00


	//----- nvinfo : EIATTR_SPARSE_MMA_MASK
	.align		4
.L_9:
        /*0018*/ 	.byte	0x03, 0x50
        /*001a*/ 	.short	0x0000


	//----- nvinfo : EIATTR_MAXREG_COUNT
	.align		4
        /*001c*/ 	.byte	0x03, 0x1b
        /*001e*/ 	.short	0x00ff


	//----- nvinfo : EIATTR_NUM_BARRIERS
	.align		4
        /*0020*/ 	.byte	0x02, 0x4c
        /*0022*/ 	.byte	0x01
	.zero		1


	//----- nvinfo : EIATTR_MERCURY_ISA_VERSION
	.align		4
        /*0024*/ 	.byte	0x03, 0x5f
        /*0026*/ 	.short	0x0101


	//----- nvinfo : EIATTR_INT_WARP_WIDE_INSTR_OFFSETS
	.align		4
        /*0028*/ 	.byte	0x04, 0x31
        /*002a*/ 	.short	(.L_11 - .L_10)


	//   ....[0]....
.L_10:
        /*002c*/ 	.word	0x00003080


	//   ....[1]....
        /*0030*/ 	.word	0x00003090


	//----- nvinfo : EIATTR_VRC_CTA_INIT_COUNT
	.align		4
.L_11:
        /*0034*/ 	.byte	0x02, 0x4a
	.zero		1
	.zero		1


	//----- nvinfo : EIATTR_EXIT_INSTR_OFFSETS
	.align		4
        /*0038*/ 	.byte	0x04, 0x1c
        /*003a*/ 	.short	(.L_13 - .L_12)


	//   ....[0]....
.L_12:
        /*003c*/ 	.word	0x00003060


	//   ....[1]....
        /*0040*/ 	.word	0x00003120


	//----- nvinfo : EIATTR_CRS_STACK_SIZE
	.align		4
.L_13:
        /*0044*/ 	.byte	0x04, 0x1e
        /*0046*/ 	.short	(.L_15 - .L_14)
.L_14:
        /*0048*/ 	.word	0x00000000


	//----- nvinfo : EIATTR_CBANK_PARAM_SIZE
	.align		4
.L_15:
        /*004c*/ 	.byte	0x03, 0x19
        /*004e*/ 	.short	0x0008


	//----- nvinfo : EIATTR_PARAM_CBANK
	.align		4
        /*0050*/ 	.byte	0x04, 0x0a
        /*0052*/ 	.short	(.L_17 - .L_16)
	.align		4
.L_16:
        /*0054*/ 	.word	index@(.nv.constant0._Z4workP3Net)
        /*0058*/ 	.short	0x0380
        /*005a*/ 	.short	0x0008


	//----- nvinfo : EIATTR_SW_WAR
	.align		4
.L_17:
        /*005c*/ 	.byte	0x04, 0x36
        /*005e*/ 	.short	(.L_19 - .L_18)
.L_18:
        /*0060*/ 	.word	0x00000008
.L_19:


//--------------------- .nv.callgraph             --------------------------
	.section	.nv.callgraph,"",@"SHT_CUDA_CALLGRAPH"
	.align	4
	.sectionentsize	8
	.align		4
        /*0000*/ 	.word	0x00000000
	.align		4
        /*0004*/ 	.word	0xffffffff
	.align		4
        /*0008*/ 	.word	0x00000000
	.align		4
        /*000c*/ 	.word	0xfffffffe
	.align		4
        /*0010*/ 	.word	0x00000000
	.align		4
        /*0014*/ 	.word	0xfffffffd
	.align		4
        /*0018*/ 	.word	0x00000000
	.align		4
        /*001c*/ 	.word	0xfffffffc


//--------------------- .text._Z4workP3Net        --------------------------
	.section	.text._Z4workP3Net,"ax",@progbits
	.align	128
        .global         _Z4workP3Net
        .type           _Z4workP3Net,@function
        .size           _Z4workP3Net,(.L_x_126 - _Z4workP3Net)
        .other          _Z4workP3Net,@"STO_CUDA_ENTRY STV_DEFAULT"
_Z4workP3Net:
.text._Z4workP3Net:
[----:B------:R-:W-:Y:S01]  /*0000*/  LDC R1, c[0x0][0x37c] ;  /* 0x0000df00ff017b82 */ /* 0x000fe20000000800 */
[----:B------:R-:W0:Y:S07]  /*0010*/  S2R R13, SR_TID.X ;  /* 0x00000000000d7919 */ /* 0x000e2e0000002100 */
[----:B------:R-:W0:Y:S01]  /*0020*/  S2UR UR4, SR_CTAID.X ;  /* 0x00000000000479c3 */ /* 0x000e220000002500 */
[----:B------:R-:W1:Y:S01]  /*0030*/  LDCU.64 UR10, c[0x0][0x358] ;  /* 0x00006b00ff0a77ac */ /* 0x000e620008000a00 */
[----:B------:R-:W2:Y:S06]  /*0040*/  LDCU.64 UR8, c[0x0][0x380] ;  /* 0x00007000ff0877ac */ /* 0x000eac0008000a00 */
[----:B------:R-:W0:Y:S08]  /*0050*/  LDC R0, c[0x0][0x360] ;  /* 0x0000d800ff007b82 */ /* 0x000e300000000800 */
[----:B------:R-:W1:Y:S01]  /*0060*/  LDC.64 R14, c[0x0][0x380] ;  /* 0x0000e000ff0e7b82 */ /* 0x000e620000000a00 */
[----:B0-----:R-:W-:-:S05]  /*0070*/  IMAD R0, R0, UR4, R13 ;  /* 0x0000000400007c24 */ /* 0x001fca000f8e020d */
[----:B------:R-:W-:-:S13]  /*0080*/  ISETP.GT.U32.AND P0, PT, R0, 0x1fff, PT ;  /* 0x00001fff0000780c */ /* 0x000fda0003f04070 */
[----:B-1----:R0:W5:Y:S01]  /*0090*/  @!P0 LDG.E.64 R8, desc[UR10][R14.64+0x8] ;  /* 0x0000080a0e088981 */ /* 0x002162000c1e1b00 */
[----:B------:R-:W1:Y:S01]  /*00a0*/  S2UR UR6, SR_CgaCtaId ;  /* 0x00000000000679c3 */ /* 0x000e620000008800 */
[----:B------:R-:W-:Y:S01]  /*00b0*/  UMOV UR4, 0x400 ;  /* 0x0000040000047882 */ /* 0x000fe20000000000 */
[C---:B------:R-:W-:Y:S01]  /*00c0*/  LOP3.LUT P1, RZ, R13.reuse, 0x3, RZ, 0xc0, !PT ;  /* 0x000000030dff7812 */ /* 0x040fe2000782c0ff */
[----:B------:R-:W-:Y:S01]  /*00d0*/  UMOV UR5, 0x0 ;  /* 0x0000000000057882 */ /* 0x000fe20000000000 */
[----:B------:R-:W-:Y:S01]  /*00e0*/  SHF.R.U32.HI R4, RZ, 0x2, R0 ;  /* 0x00000002ff047819 */ /* 0x000fe20000011600 */
[----:B------:R-:W-:Y:S01]  /*00f0*/  IMAD.SHL.U32 R0, R0, 0x4000, RZ ;  /* 0x0000400000007824 */ /* 0x000fe200078e00ff */
[----:B------:R-:W-:Y:S01]  /*0100*/  BSSY.RECONVERGENT B0, `(.L_x_0) ;  /* 0x000001c000007945 */ /* 0x000fe20003800200 */
[----:B------:R-:W-:Y:S01]  /*0110*/  IMAD.MOV.U32 R6, RZ, RZ, RZ ;  /* 0x000000ffff067224 */ /* 0x000fe200078e00ff */
[----:B------:R-:W-:Y:S01]  /*0120*/  LOP3.LUT R7, R13, 0x3, RZ, 0xc0, !PT ;  /* 0x000000030d077812 */ /* 0x000fe200078ec0ff */
[----:B-1----:R-:W-:-:S03]  /*0130*/  ULEA UR6, UR6, UR4, 0x18 ;  /* 0x0000000406067291 */ /* 0x002fc6000f8ec0ff */
[----:B------:R-:W-:-:S03]  /*0140*/  UMOV UR4, 0x8 ;  /* 0x0000000800047882 */ /* 0x000fc60000000000 */
[----:B------:R-:W-:Y:S01]  /*0150*/  LEA R12, R13, UR6, 0x2 ;  /* 0x000000060d0c7c11 */ /* 0x000fe2000f8e10ff */
[----:B--2---:R-:W-:-:S04]  /*0160*/  UIMAD.WIDE.U32 UR4, UR8, 0x1, UR4 ;  /* 0x00000001080478a5 */ /* 0x004fc8000f8e0004 */
[----:B------:R0:W-:Y:S01]  /*0170*/  STS [R12], RZ ;  /* 0x000000ff0c007388 */ /* 0x0001e20000000800 */
[----:B------:R-:W-:Y:S01]  /*0180*/  UIADD3 UR8, UPT, UPT, UR5, UR9, URZ ;  /* 0x0000000905087290 */ /* 0x000fe2000fffe0ff */
[----:B------:R-:W-:Y:S02]  /*0190*/  LOP3.LUT R5, R13, 0x1, RZ, 0xc0, !PT ;  /* 0x000000010d057812 */ /* 0x000fe400078ec0ff */
[----:B------:R-:W-:Y:S02]  /*01a0*/  LOP3.LUT R4, R4, 0x7ff, RZ, 0xc0, !PT ;  /* 0x000007ff04047812 */ /* 0x000fe400078ec0ff */
[----:B------:R-:W-:Y:S01]  /*01b0*/  LOP3.LUT R2, R0, 0xffff0000, RZ, 0xc0, !PT ;  /* 0xffff000000027812 */ /* 0x000fe200078ec0ff */
[----:B------:R0:W5:Y:S01]  /*01c0*/  @P0 LDG.E.64 R8, desc[UR10][R14.64+0x10] ;  /* 0x0000100a0e080981 */ /* 0x000162000c1e1b00 */
[----:B------:R-:W-:Y:S06]  /*01d0*/  BAR.SYNC.DEFER_BLOCKING 0x0 ;  /* 0x0000000000007b1d */ /* 0x000fec0000010000 */
[----:B------:R-:W-:Y:S05]  /*01e0*/  @P1 BRA `(.L_x_1) ;  /* 0x0000000000341947 */ /* 0x000fea0003800000 */
[----:B-----5:R-:W-:-:S05]  /*01f0*/  IMAD.WIDE.U32 R10, R4, 0x8, R8 ;  /* 0x00000008040a7825 */ /* 0x020fca00078e0008 */
[----:B------:R1:W5:Y:S01]  /*0200*/  ATOM.E.EXCH.64.STRONG.GPU P1, R8, desc[UR10][R10.64], RZ ;  /* 0x800000ff0a08798a */ /* 0x000362000c12f50a */
[----:B------:R-:W-:Y:S04]  /*0210*/  BSSY.RECONVERGENT B1, `(.L_x_2) ;  /* 0x0000004000017945 */ /* 0x000fe80003800200 */
[----:B-1----:R-:W-:Y:S05]  /*0220*/  @P1 BRA `(.L_x_3) ;  /* 0x0000000000081947 */ /* 0x002fea0003800000 */
[----:B-----5:R1:W5:Y:S04]  /*0230*/  LD.E.64 R8, desc[UR10][R10.64] ;  /* 0x0000000a0a087980 */ /* 0x020368000c101b00 */
[----:B------:R1:W-:Y:S02]  /*0240*/  ST.E.64 desc[UR10][R10.64], RZ ;  /* 0x000000ff0a007985 */ /* 0x0003e4000c101b0a */
.L_x_3:
[----:B------:R-:W-:Y:S05]  /*0250*/  BSYNC.RECONVERGENT B1 ;  /* 0x0000000000017941 */ /* 0x000fea0003800200 */
.L_x_2:
[----:B-----5:R-:W-:-:S13]  /*0260*/  ISETP.NE.AND P1, PT, R8, RZ, PT ;  /* 0x000000ff0800720c */ /* 0x020fda0003f25270 */
[----:B------:R2:W-:Y:S01]  /*0270*/  @P1 STS [R12], R8 ;  /* 0x000000080c001388 */ /* 0x0005e20000000800 */
[----:B------:R-:W-:-:S03]  /*0280*/  @P1 IMAD.MOV.U32 R6, RZ, RZ, 0x1 ;  /* 0x00000001ff061424 */ /* 0x000fc600078e00ff */
[----:B------:R2:W-:Y:S04]  /*0290*/  @P1 STS [R12+0x4], R9 ;  /* 0x000004090c001388 */ /* 0x0005e80000000800 */
[----:B------:R2:W-:Y:S04]  /*02a0*/  @P1 STS [R12+0x8], R9 ;  /* 0x000008090c001388 */ /* 0x0005e80000000800 */
[----:B------:R2:W-:Y:S02]  /*02b0*/  @P1 STS [R12+0xc], R8 ;  /* 0x00000c080c001388 */ /* 0x0005e40000000800 */
.L_x_1:
[----:B------:R-:W-:Y:S05]  /*02c0*/  BSYNC.RECONVERGENT B0 ;  /* 0x0000000000007941 */ /* 0x000fea0003800200 */
.L_x_0:
[----:B------:R-:W-:Y:S01]  /*02d0*/  BAR.SYNC.DEFER_BLOCKING 0x0 ;  /* 0x0000000000007b1d */ /* 0x000fe20000010000 */
[----:B------:R-:W-:Y:S01]  /*02e0*/  ISETP.NE.AND P1, PT, R5, RZ, PT ;  /* 0x000000ff0500720c */ /* 0x000fe20003f25270 */
[----:B------:R-:W-:-:S04]  /*02f0*/  VIADD R0, R12, 0xfffffffc ;  /* 0xfffffffc0c007836 */ /* 0x000fc80000000000 */
[----:B------:R-:W-:Y:S08]  /*0300*/  BSSY B0, `(.L_x_4) ;  /* 0x00002d4000007945 */ /* 0x000ff00003800000 */
[----:B------:R-:W-:-:S06]  /*0310*/  @!P1 IMAD.MOV R0, RZ, RZ, R12 ;  /* 0x000000ffff009224 */ /* 0x000fcc00078e020c */
[----:B------:R-:W3:Y:S02]  /*0320*/  LDS R0, [R0] ;  /* 0x0000000000007984 */ /* 0x000ee40000000800 */
[----:B---3--:R-:W-:-:S13]  /*0330*/  ISETP.NE.AND P2, PT, R0, RZ, PT ;  /* 0x000000ff0000720c */ /* 0x008fda0003f45270 */
[----:B------:R-:W-:Y:S05]  /*0340*/  @!P2 BRA `(.L_x_5) ;  /* 0x0000002c003ca947 */ /* 0x000fea0003800000 */
[----:B------:R-:W-:-:S05]  /*0350*/  IMAD.SHL.U32 R3, R5, 0x4, RZ ;  /* 0x0000000405037824 */ /* 0x000fca00078e00ff */
[----:B------:R-:W-:-:S05]  /*0360*/  LOP3.LUT R3, R3, 0x4, RZ, 0x3c, !PT ;  /* 0x0000000403037812 */ /* 0x000fca00078e3cff */
[----:B------:R-:W-:-:S05]  /*0370*/  IMAD.IADD R3, R12, 0x1, R3 ;  /* 0x000000010c037824 */ /* 0x000fca00078e0203 */
[----:B------:R3:W4:Y:S01]  /*0380*/  LDS R24, [R3] ;  /* 0x0000000003187984 */ /* 0x0007220000000800 */
[----:B------:R-:W-:Y:S05]  /*0390*/  @P0 BRA `(.L_x_6) ;  /* 0x0000001000500947 */ /* 0x000fea0003800000 */
[----:B---3--:R-:W3:Y:S01]  /*03a0*/  LDG.E.64 R2, desc[UR10][R14.64+0x18] ;  /* 0x0000180a0e027981 */ /* 0x008ee2000c1e1b00 */
[----:B--2--5:R-:W-:-:S05]  /*03b0*/  IMAD.SHL.U32 R8, R0, 0x8, RZ ;  /* 0x0000000800087824 */ /* 0x024fca00078e00ff */
[----:B------:R-:W-:Y:S01]  /*03c0*/  LOP3.LUT R9, R8, 0x7ffffff8, RZ, 0xc0, !PT ;  /* 0x7ffffff808097812 */ /* 0x000fe200078ec0ff */
[----:B------:R-:W-:-:S03]  /*03d0*/  IMAD.MOV.U32 R8, RZ, RZ, -0x1 ;  /* 0xffffffffff087424 */ /* 0x000fc600078e00ff */
[----:B---3--:R-:W-:-:S05]  /*03e0*/  IADD3 R2, P0, PT, R2, R9, RZ ;  /* 0x0000000902027210 */ /* 0x008fca0007f1e0ff */
[----:B------:R-:W-:Y:S02]  /*03f0*/  IMAD.X R3, RZ, RZ, R3, P0 ;  /* 0x000000ffff037224 */ /* 0x000fe400000e0603 */
[----:B------:R-:W-:-:S05]  /*0400*/  IMAD.WIDE.U32 R2, R5, 0x4, R2 ;  /* 0x0000000405027825 */ /* 0x000fca00078e0002 */
[----:B------:R-:W2:Y:S01]  /*0410*/  ATOM.E.EXCH.STRONG.GPU PT, R9, desc[UR10][R2.64], R8 ;  /* 0x800000080209798a */ /* 0x000ea2000c1ef10a */
[----:B------:R-:W-:Y:S01]  /*0420*/  BSSY B1, `(.L_x_7) ;  /* 0x0000009000017945 */ /* 0x000fe20003800000 */
[----:B--2---:R-:W-:-:S13]  /*0430*/  ISETP.NE.AND P0, PT, R9, -0x1, PT ;  /* 0xffffffff0900780c */ /* 0x004fda0003f05270 */
[----:B------:R-:W-:Y:S05]  /*0440*/  @P0 BRA `(.L_x_8) ;  /* 0x0000000000180947 */ /* 0x000fea0003800000 */
[----:B------:R-:W-:Y:S01]  /*0450*/  BSSY B2, `(.L_x_8) ;  /* 0x0000005000027945 */ /* 0x000fe20003800000 */
.L_x_9:
[----:B------:R-:W-:Y:S05]  /*0460*/  YIELD ;  /* 0x0000000000007946 */ /* 0x000fea0003800000 */
[----:B------:R-:W2:Y:S02]  /*0470*/  ATOM.E.EXCH.STRONG.GPU PT, R9, desc[UR10][R2.64], R8 ;  /* 0x800000080209798a */ /* 0x000ea4000c1ef10a */
[----:B--2---:R-:W-:-:S13]  /*0480*/  ISETP.NE.AND P0, PT, R9, -0x1, PT ;  /* 0xffffffff0900780c */ /* 0x004fda0003f05270 */
[----:B------:R-:W-:Y:S05]  /*0490*/  @!P0 BRA `(.L_x_9) ;  /* 0xfffffffc00f08947 */ /* 0x000fea000383ffff */
[----:B------:R-:W-:Y:S05]  /*04a0*/  BSYNC B2 ;  /* 0x0000000000027941 */ /* 0x000fea0003800000 */
.L_x_8:
[----:B------:R-:W-:Y:S05]  /*04b0*/  BSYNC B1 ;  /* 0x0000000000017941 */ /* 0x000fea0003800000 */
.L_x_7:
[----:B------:R-:W2:Y:S01]  /*04c0*/  LDG.E.64 R2, desc[UR10][R14.64+0x18] ;  /* 0x0000180a0e027981 */ /* 0x000ea2000c1e1b00 */
[C---:B-1----:R-:W-:Y:S01]  /*04d0*/  LEA.HI R10, R9.reuse, 0xfffffff9, RZ, 0x4 ;  /* 0xfffffff9090a7811 */ /* 0x042fe200078f20ff */
[----:B----4-:R-:W-:Y:S01]  /*04e0*/  IMAD.SHL.U32 R24, R24, 0x8, RZ ;  /* 0x0000000818187824 */ /* 0x010fe200078e00ff */
[----:B------:R-:W-:Y:S01]  /*04f0*/  BSSY B1, `(.L_x_10) ;  /* 0x000000e000017945 */ /* 0x000fe20003800000 */
[----:B------:R-:W-:Y:S01]  /*0500*/  VIADD R13, R9, 0x30000000 ;  /* 0x30000000090d7836 */ /* 0x000fe20000000000 */
[----:B------:R-:W-:Y:S01]  /*0510*/  LOP3.LUT R10, R10, 0xffff, RZ, 0xc0, !PT ;  /* 0x0000ffff0a0a7812 */ /* 0x000fe200078ec0ff */
[----:B0-----:R-:W-:Y:S01]  /*0520*/  IMAD.MOV.U32 R12, RZ, RZ, -0x1 ;  /* 0xffffffffff0c7424 */ /* 0x001fe200078e00ff */
[----:B------:R-:W-:Y:S02]  /*0530*/  LOP3.LUT R11, R24, 0x7ffffff8, RZ, 0xc0, !PT ;  /* 0x7ffffff8180b7812 */ /* 0x000fe400078ec0ff */
[----:B------:R-:W-:-:S13]  /*0540*/  ISETP.GE.U32.AND P0, PT, R10, 0xfffd, PT ;  /* 0x0000fffd0a00780c */ /* 0x000fda0003f06070 */
[----:B------:R-:W-:Y:S01]  /*0550*/  @!P0 IMAD.MOV R13, RZ, RZ, R9 ;  /* 0x000000ffff0d8224 */ /* 0x000fe200078e0209 */
[----:B--2---:R-:W-:-:S05]  /*0560*/  IADD3 R2, P2, PT, R2, R11, RZ ;  /* 0x0000000b02027210 */ /* 0x004fca0007f5e0ff */
[----:B------:R-:W-:Y:S02]  /*0570*/  IMAD.X R3, RZ, RZ, R3, P2 ;  /* 0x000000ffff037224 */ /* 0x000fe400010e0603 */
[----:B------:R-:W-:-:S07]  /*0580*/  IMAD.WIDE.U32 R2, R5, 0x4, R2 ;  /* 0x0000000405027825 */ /* 0x000fce00078e0002 */
.L_x_11:
[----:B------:R-:W-:Y:S05]  /*0590*/  YIELD ;  /* 0x0000000000007946 */ /* 0x000fea0003800000 */
[----:B------:R-:W2:Y:S02]  /*05a0*/  ATOM.E.CAS.STRONG.GPU PT, R5, [R2], R12, R13 ;  /* 0x0000000c0205738b */ /* 0x000ea400001ee10d */
[----:B--2---:R-:W-:-:S13]  /*05b0*/  ISETP.NE.AND P0, PT, R5, -0x1, PT ;  /* 0xffffffff0500780c */ /* 0x004fda0003f05270 */
[----:B------:R-:W-:Y:S05]  /*05c0*/  @P0 BRA `(.L_x_11) ;  /* 0xfffffffc00f00947 */ /* 0x000fea000383ffff */
[----:B------:R-:W-:Y:S05]  /*05d0*/  BSYNC B1 ;  /* 0x0000000000017941 */ /* 0x000fea0003800000 */
.L_x_10:
[----:B------:R-:W-:-:S13]  /*05e0*/  ISETP.GT.U32.AND P0, PT, R10, 0xfffc, PT ;  /* 0x0000fffc0a00780c */ /* 0x000fda0003f04070 */
[----:B------:R-:W-:Y:S05]  /*05f0*/  @P0 BRA `(.L_x_5) ;  /* 0x0000002800900947 */ /* 0x000fea0003800000 */
[----:B------:R-:W2:Y:S01]  /*0600*/  LDG.E.64 R10, desc[UR10][R14.64+0x18] ;  /* 0x0000180a0e0a7981 */ /* 0x000ea2000c1e1b00 */
[----:B------:R-:W-:-:S05]  /*0610*/  LOP3.LUT R5, R0, 0xfffffff, RZ, 0xc0, !PT ;  /* 0x0fffffff00057812 */ /* 0x000fca00078ec0ff */
[----:B--2---:R-:W-:-:S03]  /*0620*/  IMAD.WIDE.U32 R10, R5, 0x8, R10 ;  /* 0x00000008050a7825 */ /* 0x004fc600078e000a */
[----:B------:R-:W-:-:S05]  /*0630*/  @P1 IADD3 R5, P0, PT, R10, 0x4, RZ ;  /* 0x000000040a051810 */ /* 0x000fca0007f1e0ff */
[----:B------:R-:W-:Y:S02]  /*0640*/  @P1 IMAD.X R11, RZ, RZ, R11, P0 ;  /* 0x000000ffff0b1224 */ /* 0x000fe400000e060b */
[----:B------:R-:W-:-:S05]  /*0650*/  @P1 IMAD.MOV.U32 R10, RZ, RZ, R5 ;  /* 0x000000ffff0a1224 */ /* 0x000fca00078e0005 */
[----:B------:R-:W2:Y:S01]  /*0660*/  ATOM.E.EXCH.STRONG.GPU PT, R0, desc[UR10][R10.64], R8 ;  /* 0x800000080a00798a */ /* 0x000ea2000c1ef10a */
[----:B------:R-:W-:Y:S01]  /*0670*/  BSSY B1, `(.L_x_12) ;  /* 0x0000009000017945 */ /* 0x000fe20003800000 */
[----:B--2---:R-:W-:-:S13]  /*0680*/  ISETP.NE.AND P0, PT, R0, -0x1, PT ;  /* 0xffffffff0000780c */ /* 0x004fda0003f05270 */
[----:B------:R-:W-:Y:S05]  /*0690*/  @P0 BRA `(.L_x_13) ;  /* 0x0000000000180947 */ /* 0x000fea0003800000 */
[----:B------:R-:W-:Y:S01]  /*06a0*/  BSSY B2, `(.L_x_13) ;  /* 0x0000005000027945 */ /* 0x000fe20003800000 */
.L_x_14:
[----:B------:R-:W-:Y:S05]  /*06b0*/  YIELD ;  /* 0x0000000000007946 */ /* 0x000fea0003800000 */
[----:B------:R-:W2:Y:S02]  /*06c0*/  ATOM.E.EXCH.STRONG.GPU PT, R0, desc[UR10][R10.64], R8 ;  /* 0x800000080a00798a */ /* 0x000ea4000c1ef10a */
[----:B--2---:R-:W-:-:S13]  /*06d0*/  ISETP.NE.AND P0, PT, R0, -0x1, PT ;  /* 0xffffffff0000780c */ /* 0x004fda0003f05270 */
[----:B------:R-:W-:Y:S05]  /*06e0*/  @!P0 BRA `(.L_x_14) ;  /* 0xfffffffc00f08947 */ /* 0x000fea000383ffff */
[----:B------:R-:W-:Y:S05]  /*06f0*/  BSYNC B2 ;  /* 0x0000000000027941 */ /* 0x000fea0003800000 */
.L_x_13:
[----:B------:R-:W-:Y:S05]  /*0700*/  BSYNC B1 ;  /* 0x0000000000017941 */ /* 0x000fea0003800000 */
.L_x_12:
[----:B------:R-:W-:Y:S02]  /*0710*/  ISETP.GE.U32.AND P0, PT, R0, 0x70000000, PT ;  /* 0x700000000000780c */ /* 0x000fe40003f06070 */
[----:B------:R-:W-:-:S04]  /*0720*/  SHF.R.U32.HI R9, RZ, 0x1c, R0 ;  /* 0x0000001cff097819 */ /* 0x000fc80000011600 */
[----:B------:R-:W-:-:S07]  /*0730*/  PRMT R5, R9, 0x7610, R5 ;  /* 0x0000761009057816 */ /* 0x000fce0000000005 */
[----:B------:R-:W-:Y:S05]  /*0740*/  @!P0 BRA `(.L_x_15) ;  /* 0x0000000000a08947 */ /* 0x000fea0003800000 */
.L_x_22:
[----:B------:R-:W-:Y:S01]  /*0750*/  ISETP.GT.U32.AND P0, PT, R0, -0x60000001, PT ;  /* 0x9fffffff0000780c */ /* 0x000fe20003f04070 */
[----:B------:R-:W-:-:S12]  /*0760*/  YIELD ;  /* 0x0000000000007946 */ /* 0x000fd80003800000 */
[----:B------:R-:W-:Y:S05]  /*0770*/  @P0 BRA `(.L_x_16) ;  /* 0x0000000800180947 */ /* 0x000fea0003800000 */
[----:B------:R-:W-:Y:S01]  /*0780*/  LOP3.LUT R5, R5, 0xff, RZ, 0xc0, !PT ;  /* 0x000000ff05057812 */ /* 0x000fe200078ec0ff */
[----:B------:R-:W-:Y:S02]  /*0790*/  IMAD.MOV.U32 R12, RZ, RZ, -0x1 ;  /* 0xffffffffff0c7424 */ /* 0x000fe400078e00ff */
[----:B------:R-:W-:Y:S01]  /*07a0*/  IMAD.MOV.U32 R13, RZ, RZ, RZ ;  /* 0x000000ffff0d7224 */ /* 0x000fe200078e00ff */
[----:B------:R-:W-:Y:S01]  /*07b0*/  ISETP.NE.AND P0, PT, R5, 0x7, PT ;  /* 0x000000070500780c */ /* 0x000fe20003f05270 */
[----:B------:R-:W-:Y:S03]  /*07c0*/  BSSY.RECONVERGENT B1, `(.L_x_17) ;  /* 0x0000011000017945 */ /* 0x000fe60003800200 */
[----:B------:R0:W-:Y:S02]  /*07d0*/  ATOM.E.CAS.STRONG.GPU PT, RZ, [R10], R12, R13 ;  /* 0x0000000c0aff738b */ /* 0x0001e400001ee10d */
[----:B0-----:R-:W-:-:S02]  /*07e0*/  IMAD.MOV.U32 R10, RZ, RZ, R14 ;  /* 0x000000ffff0a7224 */ /* 0x001fc400078e000e */
[----:B------:R-:W-:-:S05]  /*07f0*/  IMAD.MOV.U32 R11, RZ, RZ, R15 ;  /* 0x000000ffff0b7224 */ /* 0x000fca00078e000f */
[----:B------:R-:W-:Y:S05]  /*0800*/  @!P0 BRA `(.L_x_18) ;  /* 0x0000000000308947 */ /* 0x000fea0003800000 */
[----:B------:R-:W2:Y:S01]  /*0810*/  LDG.E.64 R10, desc[UR10][R14.64+0x18] ;  /* 0x0000180a0e0a7981 */ /* 0x000ea2000c1e1b00 */
[----:B------:R-:W-:Y:S01]  /*0820*/  ISETP.NE.AND P0, PT, R5, 0x8, PT ;  /* 0x000000080500780c */ /* 0x000fe20003f05270 */
[----:B------:R-:W-:-:S05]  /*0830*/  IMAD.SHL.U32 R0, R0, 0x8, RZ ;  /* 0x0000000800007824 */ /* 0x000fca00078e00ff */
[----:B------:R-:W-:-:S07]  /*0840*/  LOP3.LUT R5, R0, 0x7ffffff8, RZ, 0xc0, !PT ;  /* 0x7ffffff800057812 */ /* 0x000fce00078ec0ff */
[C---:B--2---:R-:W-:Y:S02]  /*0850*/  @!P0 IADD3 R9, P1, PT, R10.reuse, R5, RZ ;  /* 0x000000050a098210 */ /* 0x044fe40007f3e0ff */
[----:B------:R-:W-:-:S03]  /*0860*/  @P0 IADD3 R0, P2, P3, R10, 0x4, R5 ;  /* 0x000000040a000810 */ /* 0x000fc60007b5e005 */
[----:B------:R-:W-:Y:S01]  /*0870*/  @!P0 IMAD.X R12, RZ, RZ, R11, P1 ;  /* 0x000000ffff0c8224 */ /* 0x000fe200008e060b */
[----:B------:R-:W-:Y:S01]  /*0880*/  @P0 IADD3.X R5, PT, PT, R11, RZ, RZ, P2, P3 ;  /* 0x000000ff0b050210 */ /* 0x000fe200017e64ff */
[----:B------:R-:W-:Y:S02]  /*0890*/  @!P0 IMAD.MOV.U32 R10, RZ, RZ, R9 ;  /* 0x000000ffff0a8224 */ /* 0x000fe400078e0009 */
[----:B------:R-:W-:Y:S02]  /*08a0*/  @!P0 IMAD.MOV.U32 R11, RZ, RZ, R12 ;  /* 0x000000ffff0b8224 */ /* 0x000fe400078e000c */
[----:B------:R-:W-:Y:S02]  /*08b0*/  @P0 IMAD.MOV.U32 R10, RZ, RZ, R0 ;  /* 0x000000ffff0a0224 */ /* 0x000fe400078e0000 */
[----:B------:R-:W-:-:S07]  /*08c0*/  @P0 IMAD.MOV.U32 R11, RZ, RZ, R5 ;  /* 0x000000ffff0b0224 */ /* 0x000fce00078e0005 */
.L_x_18:
[----:B------:R-:W-:Y:S05]  /*08d0*/  BSYNC.RECONVERGENT B1 ;  /* 0x0000000000017941 */ /* 0x000fea0003800200 */
.L_x_17:
[----:B------:R-:W2:Y:S01]  /*08e0*/  ATOM.E.EXCH.STRONG.GPU PT, R0, desc[UR10][R10.64], R8 ;  /* 0x800000080a00798a */ /* 0x000ea2000c1ef10a */
[----:B------:R-:W-:Y:S01]  /*08f0*/  BSSY B1, `(.L_x_19) ;  /* 0x0000009000017945 */ /* 0x000fe20003800000 */
[----:B--2---:R-:W-:-:S13]  /*0900*/  ISETP.NE.AND P0, PT, R0, -0x1, PT ;  /* 0xffffffff0000780c */ /* 0x004fda0003f05270 */
[----:B------:R-:W-:Y:S05]  /*0910*/  @P0 BRA `(.L_x_20) ;  /* 0x0000000000180947 */ /* 0x000fea0003800000 */
[----:B------:R-:W-:Y:S01]  /*0920*/  BSSY B2, `(.L_x_20) ;  /* 0x0000005000027945 */ /* 0x000fe20003800000 */
.L_x_21:
[----:B------:R-:W-:Y:S05]  /*0930*/  YIELD ;  /* 0x0000000000007946 */ /* 0x000fea0003800000 */
[----:B------:R-:W2:Y:S02]  /*0940*/  ATOM.E.EXCH.STRONG.GPU PT, R0, desc[UR10][R10.64], R8 ;  /* 0x800000080a00798a */ /* 0x000ea4000c1ef10a */
[----:B--2---:R-:W-:-:S13]  /*0950*/  ISETP.NE.AND P0, PT, R0, -0x1, PT ;  /* 0xffffffff0000780c */ /* 0x004fda0003f05270 */
[----:B------:R-:W-:Y:S05]  /*0960*/  @!P0 BRA `(.L_x_21) ;  /* 0xfffffffc00f08947 */ /* 0x000fea000383ffff */
[----:B------:R-:W-:Y:S05]  /*0970*/  BSYNC B2 ;  /* 0x0000000000027941 */ /* 0x000fea0003800000 */
.L_x_20:
[----:B------:R-:W-:Y:S05]  /*0980*/  BSYNC B1 ;  /* 0x0000000000017941 */ /* 0x000fea0003800000 */
.L_x_19:
[----:B------:R-:W-:Y:S02]  /*0990*/  ISETP.GE.U32.AND P0, PT, R0, 0x70000000, PT ;  /* 0x700000000000780c */ /* 0x000fe40003f06070 */
[----:B------:R-:W-:-:S04]  /*09a0*/  SHF.R.U32.HI R9, RZ, 0x1c, R0 ;  /* 0x0000001cff097819 */ /* 0x000fc80000011600 */
[----:B------:R-:W-:-:S07]  /*09b0*/  PRMT R5, R9, 0x7610, R5 ;  /* 0x0000761009057816 */ /* 0x000fce0000000005 */
[----:B------:R-:W-:Y:S05]  /*09c0*/  @P0 BRA `(.L_x_22) ;  /* 0xfffffffc00600947 */ /* 0x000fea000383ffff */
.L_x_15:
[----:B------:R-:W-:-:S13]  /*09d0*/  ISETP.GE.U32.AND P0, PT, R0, 0x40000000, PT ;  /* 0x400000000000780c */ /* 0x000fda0003f06070 */
[----:B------:R-:W-:Y:S05]  /*09e0*/  @!P0 BRA `(.L_x_16) ;  /* 0x00000004007c8947 */ /* 0x000fea0003800000 */
[----:B------:R-:W0:Y:S01]  /*09f0*/  LDCU.64 UR12, c[0x0][0x380] ;  /* 0x00007000ff0c77ac */ /* 0x000e220008000a00 */
[----:B------:R-:W-:Y:S01]  /*0a00*/  PRMT R5, R5, 0x9910, RZ ;  /* 0x0000991005057816 */ /* 0x000fe200000000ff */
[----:B------:R-:W-:Y:S03]  /*0a10*/  BSSY.RECONVERGENT B1, `(.L_x_23) ;  /* 0x000000d000017945 */ /* 0x000fe60003800200 */
[----:B------:R-:W-:Y:S01]  /*0a20*/  ISETP.NE.AND P0, PT, R5, 0x4, PT ;  /* 0x000000040500780c */ /* 0x000fe20003f05270 */
[----:B0-----:R-:W-:Y:S02]  /*0a30*/  IMAD.U32 R4, RZ, RZ, UR12 ;  /* 0x0000000cff047e24 */ /* 0x001fe4000f8e00ff */
[----:B------:R-:W-:-:S10]  /*0a40*/  IMAD.U32 R9, RZ, RZ, UR13 ;  /* 0x0000000dff097e24 */ /* 0x000fd4000f8e00ff */
        /* <DEDUP_REMOVED lines=8> */
[----:B------:R-:W-:-:S09]  /*0ad0*/  @P0 IADD3.X R9, PT, PT, R13, RZ, RZ, P2, P3 ;  /* 0x000000ff0d090210 */ /* 0x000fd200017e64ff */
.L_x_24:
[----:B------:R-:W-:Y:S05]  /*0ae0*/  BSYNC.RECONVERGENT B1 ;  /* 0x0000000000017941 */ /* 0x000fea0003800200 */
.L_x_23:
[----:B------:R-:W-:-:S06]  /*0af0*/  IMAD.MOV.U32 R5, RZ, RZ, R9 ;  /* 0x000000ffff057224 */ /* 0x000fcc00078e0009 */
[----:B------:R-:W2:Y:S01]  /*0b00*/  ATOM.E.EXCH.STRONG.GPU PT, R5, desc[UR10][R4.64], R8 ;  /* 0x800000080405798a */ /* 0x000ea2000c1ef10a */
[----:B------:R-:W-:Y:S01]  /*0b10*/  BSSY B1, `(.L_x_25) ;  /* 0x000000b000017945 */ /* 0x000fe20003800000 */
[----:B--2---:R-:W-:-:S13]  /*0b20*/  ISETP.NE.AND P0, PT, R5, -0x1, PT ;  /* 0xffffffff0500780c */ /* 0x004fda0003f05270 */
[----:B------:R-:W-:Y:S05]  /*0b30*/  @P0 BRA `(.L_x_26) ;  /* 0x0000000000200947 */ /* 0x000fea0003800000 */
[----:B------:R-:W-:Y:S01]  /*0b40*/  BSSY B2, `(.L_x_27) ;  /* 0x0000006000027945 */ /* 0x000fe20003800000 */
[----:B------:R-:W-:-:S07]  /*0b50*/  IMAD.MOV.U32 R5, RZ, RZ, R9 ;  /* 0x000000ffff057224 */ /* 0x000fce00078e0009 */
.L_x_28:
[----:B------:R-:W-:Y:S05]  /*0b60*/  YIELD ;  /* 0x0000000000007946 */ /* 0x000fea0003800000 */
[----:B------:R-:W2:Y:S02]  /*0b70*/  ATOM.E.EXCH.STRONG.GPU PT, R0, desc[UR10][R4.64], R8 ;  /* 0x800000080400798a */ /* 0x000ea4000c1ef10a */
[----:B--2---:R-:W-:-:S13]  /*0b80*/  ISETP.NE.AND P0, PT, R0, -0x1, PT ;  /* 0xffffffff0000780c */ /* 0x004fda0003f05270 */
[----:B------:R-:W-:Y:S05]  /*0b90*/  @!P0 BRA `(.L_x_28) ;  /* 0xfffffffc00f08947 */ /* 0x000fea000383ffff */
[----:B------:R-:W-:Y:S05]  /*0ba0*/  BSYNC B2 ;  /* 0x0000000000027941 */ /* 0x000fea0003800000 */
.L_x_27:
[----:B------:R-:W-:-:S07]  /*0bb0*/  IMAD.MOV.U32 R5, RZ, RZ, R0 ;  /* 0x000000ffff057224 */ /* 0x000fce00078e0000 */
.L_x_26:
[----:B------:R-:W-:Y:S05]  /*0bc0*/  BSYNC B1 ;  /* 0x0000000000017941 */ /* 0x000fea0003800000 */
.L_x_25:
[----:B------:R-:W-:Y:S01]  /*0bd0*/  SHF.R.U32.HI R0, RZ, 0x1c, R5 ;  /* 0x0000001cff007819 */ /* 0x000fe20000011605 */
[----:B------:R-:W-:Y:S04]  /*0be0*/  BSSY B1, `(.L_x_29) ;  /* 0x0000030000017945 */ /* 0x000fe80003800000 */
[----:B------:R-:W-:-:S05]  /*0bf0*/  VIADD R8, R0, 0xfffffff9 ;  /* 0xfffffff900087836 */ /* 0x000fca0000000000 */
[----:B------:R-:W-:-:S04]  /*0c00*/  LOP3.LUT R8, R8, 0xffff, RZ, 0xc0, !PT ;  /* 0x0000ffff08087812 */ /* 0x000fc800078ec0ff */
[----:B------:R-:W-:-:S13]  /*0c10*/  ISETP.GT.U32.AND P0, PT, R8, 0x2, PT ;  /* 0x000000020800780c */ /* 0x000fda0003f04070 */
[----:B------:R-:W-:Y:S05]  /*0c20*/  @P0 BRA `(.L_x_30) ;  /* 0x0000000000ac0947 */ /* 0x000fea0003800000 */
.L_x_37:
[----:B------:R-:W-:Y:S05]  /*0c30*/  YIELD ;  /* 0x0000000000007946 */ /* 0x000fea0003800000 */
[----:B------:R-:W0:Y:S01]  /*0c40*/  LDCU.64 UR12, c[0x0][0x380] ;  /* 0x00007000ff0c77ac */ /* 0x000e220008000a00 */
[----:B------:R-:W-:Y:S01]  /*0c50*/  LOP3.LUT R0, R0, 0xff, RZ, 0xc0, !PT ;  /* 0x000000ff00007812 */ /* 0x000fe200078ec0ff */
[----:B-1----:R-:W-:Y:S02]  /*0c60*/  IMAD.MOV.U32 R16, RZ, RZ, -0x1 ;  /* 0xffffffffff107424 */ /* 0x002fe400078e00ff */
[----:B------:R-:W-:Y:S01]  /*0c70*/  IMAD.MOV.U32 R17, RZ, RZ, RZ ;  /* 0x000000ffff117224 */ /* 0x000fe200078e00ff */
[----:B------:R-:W-:Y:S01]  /*0c80*/  ISETP.NE.AND P0, PT, R0, 0x7, PT ;  /* 0x000000070000780c */ /* 0x000fe20003f05270 */
[----:B------:R-:W-:-:S02]  /*0c90*/  IMAD.MOV.U32 R12, RZ, RZ, R4 ;  /* 0x000000ffff0c7224 */ /* 0x000fc400078e0004 */
[----:B------:R-:W-:Y:S01]  /*0ca0*/  IMAD.MOV.U32 R13, RZ, RZ, R9 ;  /* 0x000000ffff0d7224 */ /* 0x000fe200078e0009 */
[----:B------:R-:W-:Y:S01]  /*0cb0*/  BSSY.RECONVERGENT B2, `(.L_x_31) ;  /* 0x000000f000027945 */ /* 0x000fe20003800200 */
[----:B------:R-:W-:-:S03]  /*0cc0*/  IMAD.MOV.U32 R15, RZ, RZ, -0x1 ;  /* 0xffffffffff0f7424 */ /* 0x000fc600078e00ff */
[----:B------:R1:W-:Y:S01]  /*0cd0*/  ATOM.E.CAS.STRONG.GPU PT, RZ, [R12], R16, R17 ;  /* 0x000000100cff738b */ /* 0x0003e200001ee111 */
[----:B0-----:R-:W-:Y:S02]  /*0ce0*/  IMAD.U32 R4, RZ, RZ, UR12 ;  /* 0x0000000cff047e24 */ /* 0x001fe4000f8e00ff */
[----:B------:R-:W-:Y:S02]  /*0cf0*/  IMAD.U32 R9, RZ, RZ, UR13 ;  /* 0x0000000dff097e24 */ /* 0x000fe4000f8e00ff */
[----:B------:R-:W-:Y:S05]  /*0d00*/  @!P0 BRA `(.L_x_32) ;  /* 0x0000000000248947 */ /* 0x000fea0003800000 */
[----:B-1----:R-:W0:Y:S02]  /*0d10*/  LDC.64 R12, c[0x0][0x380] ;  /* 0x0000e000ff0c7b82 */ /* 0x002e240000000a00 */
[----:B0-----:R-:W2:Y:S01]  /*0d20*/  LDG.E.64 R12, desc[UR10][R12.64+0x18] ;  /* 0x0000180a0c0c7981 */ /* 0x001ea2000c1e1b00 */
[----:B------:R-:W-:Y:S01]  /*0d30*/  ISETP.NE.AND P0, PT, R0, 0x8, PT ;  /* 0x000000080000780c */ /* 0x000fe20003f05270 */
[----:B------:R-:W-:-:S05]  /*0d40*/  IMAD.SHL.U32 R5, R5, 0x8, RZ ;  /* 0x0000000805057824 */ /* 0x000fca00078e00ff */
[----:B------:R-:W-:-:S07]  /*0d50*/  LOP3.LUT R5, R5, 0x7ffffff8, RZ, 0xc0, !PT ;  /* 0x7ffffff805057812 */ /* 0x000fce00078ec0ff */
[C---:B--2---:R-:W-:Y:S02]  /*0d60*/  @!P0 IADD3 R4, P1, PT, R12.reuse, R5, RZ ;  /* 0x000000050c048210 */ /* 0x044fe40007f3e0ff */
[----:B------:R-:W-:-:S03]  /*0d70*/  @P0 IADD3 R4, P2, P3, R12, 0x4, R5 ;  /* 0x000000040c040810 */ /* 0x000fc60007b5e005 */
[----:B------:R-:W-:Y:S01]  /*0d80*/  @!P0 IMAD.X R9, RZ, RZ, R13, P1 ;  /* 0x000000ffff098224 */ /* 0x000fe200008e060d */
[----:B------:R-:W-:-:S09]  /*0d90*/  @P0 IADD3.X R9, PT, PT, R13, RZ, RZ, P2, P3 ;  /* 0x000000ff0d090210 */ /* 0x000fd200017e64ff */
.L_x_32:
[----:B------:R-:W-:Y:S05]  /*0da0*/  BSYNC.RECONVERGENT B2 ;  /* 0x0000000000027941 */ /* 0x000fea0003800200 */
.L_x_31:
[----:B------:R-:W-:-:S06]  /*0db0*/  IMAD.MOV.U32 R5, RZ, RZ, R9 ;  /* 0x000000ffff057224 */ /* 0x000fcc00078e0009 */
[----:B------:R-:W2:Y:S01]  /*0dc0*/  ATOM.E.EXCH.STRONG.GPU PT, R5, desc[UR10][R4.64], R15 ;  /* 0x8000000f0405798a */ /* 0x000ea2000c1ef10a */
[----:B------:R-:W-:Y:S01]  /*0dd0*/  BSSY B2, `(.L_x_33) ;  /* 0x000000b000027945 */ /* 0x000fe20003800000 */
[----:B--2---:R-:W-:-:S13]  /*0de0*/  ISETP.NE.AND P0, PT, R5, -0x1, PT ;  /* 0xffffffff0500780c */ /* 0x004fda0003f05270 */
[----:B------:R-:W-:Y:S05]  /*0df0*/  @P0 BRA `(.L_x_34) ;  /* 0x0000000000200947 */ /* 0x000fea0003800000 */
[----:B------:R-:W-:Y:S01]  /*0e00*/  BSSY B3, `(.L_x_35) ;  /* 0x0000006000037945 */ /* 0x000fe20003800000 */
[----:B------:R-:W-:-:S07]  /*0e10*/  IMAD.MOV.U32 R5, RZ, RZ, R9 ;  /* 0x000000ffff057224 */ /* 0x000fce00078e0009 */
.L_x_36:
[----:B------:R-:W-:Y:S05]  /*0e20*/  YIELD ;  /* 0x0000000000007946 */ /* 0x000fea0003800000 */
[----:B------:R-:W2:Y:S02]  /*0e30*/  ATOM.E.EXCH.STRONG.GPU PT, R0, desc[UR10][R4.64], R15 ;  /* 0x8000000f0400798a */ /* 0x000ea4000c1ef10a */
[----:B--2---:R-:W-:-:S13]  /*0e40*/  ISETP.NE.AND P0, PT, R0, -0x1, PT ;  /* 0xffffffff0000780c */ /* 0x004fda0003f05270 */
[----:B------:R-:W-:Y:S05]  /*0e50*/  @!P0 BRA `(.L_x_36) ;  /* 0xfffffffc00f08947 */ /* 0x000fea000383ffff */
[----:B------:R-:W-:Y:S05]  /*0e60*/  BSYNC B3 ;  /* 0x0000000000037941 */ /* 0x000fea0003800000 */
.L_x_35:
[----:B------:R-:W-:-:S07]  /*0e70*/  IMAD.MOV.U32 R5, RZ, RZ, R0 ;  /* 0x000000ffff057224 */ /* 0x000fce00078e0000 */
.L_x_34:
[----:B------:R-:W-:Y:S05]  /*0e80*/  BSYNC B2 ;  /* 0x0000000000027941 */ /* 0x000fea0003800000 */
.L_x_33:
[----:B------:R-:W-:-:S05]  /*0e90*/  SHF.R.U32.HI R0, RZ, 0x1c, R5 ;  /* 0x0000001cff007819 */ /* 0x000fca0000011605 */
[----:B------:R-:W-:-:S05]  /*0ea0*/  VIADD R8, R0, 0xfffffff9 ;  /* 0xfffffff900087836 */ /* 0x000fca0000000000 */
[----:B------:R-:W-:-:S04]  /*0eb0*/  LOP3.LUT R8, R8, 0xffff, RZ, 0xc0, !PT ;  /* 0x0000ffff08087812 */ /* 0x000fc800078ec0ff */
[----:B------:R-:W-:-:S13]  /*0ec0*/  ISETP.GT.U32.AND P0, PT, R8, 0x2, PT ;  /* 0x000000020800780c */ /* 0x000fda0003f04070 */
[----:B------:R-:W-:Y:S05]  /*0ed0*/  @!P0 BRA `(.L_x_37) ;  /* 0xfffffffc00548947 */ /* 0x000fea000383ffff */
.L_x_30:
[----:B------:R-:W-:Y:S05]  /*0ee0*/  BSYNC B1 ;  /* 0x0000000000017941 */ /* 0x000fea0003800000 */
.L_x_29:
[----:B------:R-:W-:Y:S02]  /*0ef0*/  IMAD.MOV.U32 R8, RZ, RZ, -0x1 ;  /* 0xffffffffff087424 */ /* 0x000fe400078e00ff */
[----:B------:R-:W-:Y:S02]  /*0f00*/  IMAD.MOV.U32 R9, RZ, RZ, RZ ;  /* 0x000000ffff097224 */ /* 0x000fe400078e00ff */
[----:B------:R-:W-:-:S03]  /*0f10*/  IMAD.MOV.U32 R4, RZ, RZ, -0x1 ;  /* 0xffffffffff047424 */ /* 0x000fc600078e00ff */
[----:B------:R0:W-:Y:S04]  /*0f20*/  ATOM.E.CAS.STRONG.GPU PT, RZ, [R2], R8, R9 ;  /* 0x0000000802ff738b */ /* 0x0001e800001ee109 */
[----:B------:R-:W2:Y:S01]  /*0f30*/  ATOM.E.CAS.STRONG.GPU PT, R0, [R10], R4, R5 ;  /* 0x000000040a00738b */ /* 0x000ea200001ee105 */
[----:B------:R-:W-:Y:S01]  /*0f40*/  BSSY B1, `(.L_x_38) ;  /* 0x0000008000017945 */ /* 0x000fe20003800000 */
[----:B--2---:R-:W-:-:S13]  /*0f50*/  ISETP.NE.AND P0, PT, R0, -0x1, PT ;  /* 0xffffffff0000780c */ /* 0x004fda0003f05270 */
[----:B0-----:R-:W-:Y:S05]  /*0f60*/  @!P0 BRA `(.L_x_39) ;  /* 0x0000000000148947 */ /* 0x001fea0003800000 */
.L_x_40:
[----:B------:R-:W-:Y:S01]  /*0f70*/  IMAD.MOV.U32 R4, RZ, RZ, -0x1 ;  /* 0xffffffffff047424 */ /* 0x000fe200078e00ff */
[----:B------:R-:W-:Y:S05]  /*0f80*/  YIELD ;  /* 0x0000000000007946 */ /* 0x000fea0003800000 */
[----:B------:R-:W2:Y:S02]  /*0f90*/  ATOM.E.CAS.STRONG.GPU PT, R4, [R10], R4, R5 ;  /* 0x000000040a04738b */ /* 0x000ea400001ee105 */
[----:B--2---:R-:W-:-:S13]  /*0fa0*/  ISETP.NE.AND P0, PT, R4, -0x1, PT ;  /* 0xffffffff0400780c */ /* 0x004fda0003f05270 */
[----:B------:R-:W-:Y:S05]  /*0fb0*/  @P0 BRA `(.L_x_40) ;  /* 0xfffffffc00ec0947 */ /* 0x000fea000383ffff */
.L_x_39:
[----:B------:R-:W-:Y:S05]  /*0fc0*/  BSYNC B1 ;  /* 0x0000000000017941 */ /* 0x000fea0003800000 */
.L_x_38:
[----:B------:R-:W-:Y:S05]  /*0fd0*/  BRA `(.L_x_5) ;  /* 0x0000002000187947 */ /* 0x000fea0003800000 */
.L_x_16:
[----:B------:R-:W-:Y:S01]  /*0fe0*/  ISETP.GE.U32.AND P0, PT, R2, R10, PT ;  /* 0x0000000a0200720c */ /* 0x000fe20003f06070 */
[----:B------:R-:W-:Y:S03]  /*0ff0*/  BSSY B1, `(.L_x_41) ;  /* 0x000004d000017945 */ /* 0x000fe60003800000 */
[----:B------:R-:W-:-:S13]  /*1000*/  ISETP.GE.U32.AND.EX P0, PT, R3, R11, PT, P0 ;  /* 0x0000000b0300720c */ /* 0x000fda0003f06100 */
[----:B------:R-:W-:Y:S05]  /*1010*/  @!P0 BRA `(.L_x_42) ;  /* 0x0000000400248947 */ /* 0x000fea0003800000 */
[----:B------:R-:W-:Y:S01]  /*1020*/  BSSY B2, `(.L_x_43) ;  /* 0x0000007000027945 */ /* 0x000fe20003800000 */
[----:B------:R-:W-:-:S07]  /*1030*/  IMAD.MOV.U32 R12, RZ, RZ, -0x1 ;  /* 0xffffffffff0c7424 */ /* 0x000fce00078e00ff */
.L_x_44:
[----:B------:R-:W-:Y:S01]  /*1040*/  IMAD.MOV.U32 R13, RZ, RZ, RZ ;  /* 0x000000ffff0d7224 */ /* 0x000fe200078e00ff */
[----:B------:R-:W-:Y:S05]  /*1050*/  YIELD ;  /* 0x0000000000007946 */ /* 0x000fea0003800000 */
[----:B------:R-:W2:Y:S02]  /*1060*/  ATOM.E.CAS.STRONG.GPU PT, R5, [R10], R12, R13 ;  /* 0x0000000c0a05738b */ /* 0x000ea400001ee10d */
[----:B--2---:R-:W-:-:S13]  /*1070*/  ISETP.NE.AND P0, PT, R5, -0x1, PT ;  /* 0xffffffff0500780c */ /* 0x004fda0003f05270 */
[----:B------:R-:W-:Y:S05]  /*1080*/  @P0 BRA `(.L_x_44) ;  /* 0xfffffffc00ec0947 */ /* 0x000fea000383ffff */
[----:B------:R-:W-:Y:S05]  /*1090*/  BSYNC B2 ;  /* 0x0000000000027941 */ /* 0x000fea0003800000 */
.L_x_43:
[----:B------:R-:W-:-:S05]  /*10a0*/  IMAD.MOV.U32 R11, RZ, RZ, -0x1 ;  /* 0xffffffffff0b7424 */ /* 0x000fca00078e00ff */
[----:B------:R-:W2:Y:S01]  /*10b0*/  ATOM.E.EXCH.STRONG.GPU PT, R5, desc[UR10][R2.64], R11 ;  /* 0x8000000b0205798a */ /* 0x000ea2000c1ef10a */
[----:B------:R-:W0:Y:S01]  /*10c0*/  LDC.64 R16, c[0x0][0x380] ;  /* 0x0000e000ff107b82 */ /* 0x000e220000000a00 */
[----:B------:R-:W-:Y:S01]  /*10d0*/  BSSY B2, `(.L_x_45) ;  /* 0x0000009000027945 */ /* 0x000fe20003800000 */
[----:B--2---:R-:W-:-:S13]  /*10e0*/  ISETP.NE.AND P0, PT, R5, -0x1, PT ;  /* 0xffffffff0500780c */ /* 0x004fda0003f05270 */
[----:B0-----:R-:W-:Y:S05]  /*10f0*/  @P0 BRA `(.L_x_46) ;  /* 0x0000000000180947 */ /* 0x001fea0003800000 */
[----:B------:R-:W-:Y:S01]  /*1100*/  BSSY B3, `(.L_x_46) ;  /* 0x0000005000037945 */ /* 0x000fe20003800000 */
.L_x_47:
[----:B------:R-:W-:Y:S05]  /*1110*/  YIELD ;  /* 0x0000000000007946 */ /* 0x000fea0003800000 */
[----:B------:R-:W2:Y:S02]  /*1120*/  ATOM.E.EXCH.STRONG.GPU PT, R5, desc[UR10][R2.64], R11 ;  /* 0x8000000b0205798a */ /* 0x000ea4000c1ef10a */
[----:B--2---:R-:W-:-:S13]  /*1130*/  ISETP.NE.AND P0, PT, R5, -0x1, PT ;  /* 0xffffffff0500780c */ /* 0x004fda0003f05270 */
[----:B------:R-:W-:Y:S05]  /*1140*/  @!P0 BRA `(.L_x_47) ;  /* 0xfffffffc00f08947 */ /* 0x000fea000383ffff */
[----:B------:R-:W-:Y:S05]  /*1150*/  BSYNC B3 ;  /* 0x0000000000037941 */ /* 0x000fea0003800000 */
.L_x_46:
[----:B------:R-:W-:Y:S05]  /*1160*/  BSYNC B2 ;  /* 0x0000000000027941 */ /* 0x000fea0003800000 */
.L_x_45:
[----:B------:R-:W-:-:S04]  /*1170*/  SHF.R.U32.HI R8, RZ, 0x1c, R5 ;  /* 0x0000001cff087819 */ /* 0x000fc80000011605 */
[----:B------:R-:W-:-:S13]  /*1180*/  ISETP.NE.AND P0, PT, R8, R9, PT ;  /* 0x000000090800720c */ /* 0x000fda0003f05270 */
[----:B------:R-:W2:Y:S01]  /*1190*/  @!P0 LDG.E.64 R12, desc[UR10][R16.64+0x8] ;  /* 0x0000080a100c8981 */ /* 0x000ea2000c1e1b00 */
[----:B------:R-:W-:-:S03]  /*11a0*/  CS2R R8, SRZ ;  /* 0x0000000000087805 */ /* 0x000fc6000001ff00 */
[----:B------:R-:W2:Y:S01]  /*11b0*/  @P0 LDG.E.64 R12, desc[UR10][R16.64+0x10] ;  /* 0x0000100a100c0981 */ /* 0x000ea2000c1e1b00 */
[----:B------:R-:W-:Y:S02]  /*11c0*/  IMAD.MOV.U32 R10, RZ, RZ, R5 ;  /* 0x000000ffff0a7224 */ /* 0x000fe400078e0005 */
[----:B------:R-:W-:Y:S02]  /*11d0*/  IMAD.MOV.U32 R11, RZ, RZ, R0 ;  /* 0x000000ffff0b7224 */ /* 0x000fe400078e0000 */
[----:B--2---:R-:W-:-:S05]  /*11e0*/  IMAD.WIDE.U32 R14, R4, 0x8, R12 ;  /* 0x00000008040e7825 */ /* 0x004fca00078e000c */
[----:B------:R0:W2:Y:S01]  /*11f0*/  ATOM.E.CAS.64.STRONG.GPU P0, R8, [R14], R8, R10 ;  /* 0x000000080e08738b */ /* 0x0000a2000010e50a */
[----:B------:R-:W-:Y:S01]  /*1200*/  BSSY.RECONVERGENT B2, `(.L_x_48) ;  /* 0x000000a000027945 */ /* 0x000fe20003800200 */
[----:B--2---:R-:W-:Y:S02]  /*1210*/  IMAD.MOV.U32 R18, RZ, RZ, R8 ;  /* 0x000000ffff127224 */ /* 0x004fe400078e0008 */
[----:B------:R-:W-:Y:S01]  /*1220*/  IMAD.MOV.U32 R19, RZ, RZ, R9 ;  /* 0x000000ffff137224 */ /* 0x000fe200078e0009 */
[----:B0-----:R-:W-:Y:S06]  /*1230*/  @P0 BRA `(.L_x_49) ;  /* 0x0000000000180947 */ /* 0x001fec0003800000 */
[----:B------:R-:W2:Y:S02]  /*1240*/  LD.E.64 R18, [R14] ;  /* 0x000000000e127980 */ /* 0x000ea40000100b00 */
[----:B--2---:R-:W-:-:S04]  /*1250*/  ISETP.EQ.U32.AND P0, PT, R18, RZ, PT ;  /* 0x000000ff1200720c */ /* 0x004fc80003f02070 */
[----:B------:R-:W-:-:S04]  /*1260*/  ISETP.EQ.U32.AND.EX P0, PT, R19, RZ, PT, P0 ;  /* 0x000000ff1300720c */ /* 0x000fc80003f02100 */
[----:B------:R-:W-:Y:S02]  /*1270*/  SEL R8, R5, R18, P0 ;  /* 0x0000001205087207 */ /* 0x000fe40000000000 */
[----:B------:R-:W-:-:S05]  /*1280*/  SEL R9, R0, R19, P0 ;  /* 0x0000001300097207 */ /* 0x000fca0000000000 */
[----:B------:R0:W-:Y:S02]  /*1290*/  ST.E.64 [R14], R8 ;  /* 0x000000000e007385 */ /* 0x0001e40000100b08 */
.L_x_49:
[----:B------:R-:W-:Y:S05]  /*12a0*/  BSYNC.RECONVERGENT B2 ;  /* 0x0000000000027941 */ /* 0x000fea0003800200 */
.L_x_48:
[----:B------:R-:W-:Y:S01]  /*12b0*/  ISETP.NE.U32.AND P0, PT, R18, RZ, PT ;  /* 0x000000ff1200720c */ /* 0x000fe20003f05070 */
[----:B------:R-:W-:Y:S03]  /*12c0*/  BSSY B2, `(.L_x_50) ;  /* 0x000001a000027945 */ /* 0x000fe60003800000 */
[----:B------:R-:W-:-:S13]  /*12d0*/  ISETP.NE.AND.EX P0, PT, R19, RZ, PT, P0 ;  /* 0x000000ff1300720c */ /* 0x000fda0003f05300 */
[----:B------:R-:W-:Y:S05]  /*12e0*/  @!P0 BRA `(.L_x_51) ;  /* 0x00000000005c8947 */ /* 0x000fea0003800000 */
.L_x_54:
[----:B------:R-:W-:Y:S01]  /*12f0*/  VIADD R4, R4, 0x1 ;  /* 0x0000000104047836 */ /* 0x000fe20000000000 */
[----:B------:R-:W-:Y:S05]  /*1300*/  YIELD ;  /* 0x0000000000007946 */ /* 0x000fea0003800000 */
[----:B0-----:R-:W-:-:S05]  /*1310*/  IMAD.SHL.U32 R8, R4, 0x8, RZ ;  /* 0x0000000804087824 */ /* 0x001fca00078e00ff */
[----:B------:R-:W-:Y:S02]  /*1320*/  LOP3.LUT R15, R8, 0x3ff8, RZ, 0xc0, !PT ;  /* 0x00003ff8080f7812 */ /* 0x000fe400078ec0ff */
[----:B------:R-:W-:Y:S02]  /*1330*/  CS2R R8, SRZ ;  /* 0x0000000000087805 */ /* 0x000fe4000001ff00 */
[----:B------:R-:W-:-:S05]  /*1340*/  IADD3 R14, P0, PT, R12, R15, RZ ;  /* 0x0000000f0c0e7210 */ /* 0x000fca0007f1e0ff */
[----:B------:R-:W-:-:S07]  /*1350*/  IMAD.X R15, RZ, RZ, R13, P0 ;  /* 0x000000ffff0f7224 */ /* 0x000fce00000e060d */
        /* <DEDUP_REMOVED lines=11> */
.L_x_53:
[----:B------:R-:W-:Y:S05]  /*1410*/  BSYNC.RECONVERGENT B3 ;  /* 0x0000000000037941 */ /* 0x000fea0003800200 */
.L_x_52:
[----:B------:R-:W-:Y:S02]  /*1420*/  ISETP.NE.U32.AND P0, PT, R16, RZ, PT ;  /* 0x000000ff1000720c */ /* 0x000fe40003f05070 */
[----:B------:R-:W-:Y:S02]  /*1430*/  LOP3.LUT R4, R4, 0x7ff, RZ, 0xc0, !PT ;  /* 0x000007ff04047812 */ /* 0x000fe400078ec0ff */
[----:B------:R-:W-:-:S13]  /*1440*/  ISETP.NE.AND.EX P0, PT, R17, RZ, PT, P0 ;  /* 0x000000ff1100720c */ /* 0x000fda0003f05300 */
[----:B------:R-:W-:Y:S05]  /*1450*/  @P0 BRA `(.L_x_54) ;  /* 0xfffffffc00a40947 */ /* 0x000fea000383ffff */
.L_x_51:
[----:B------:R-:W-:Y:S05]  /*1460*/  BSYNC B2 ;  /* 0x0000000000027941 */ /* 0x000fea0003800000 */
.L_x_50:
[----:B------:R-:W-:Y:S02]  /*1470*/  IMAD.MOV.U32 R4, RZ, RZ, -0x1 ;  /* 0xffffffffff047424 */ /* 0x000fe400078e00ff */
[----:B------:R-:W-:-:S05]  /*1480*/  IMAD.MOV.U32 R5, RZ, RZ, RZ ;  /* 0x000000ffff057224 */ /* 0x000fca00078e00ff */
[----:B------:R1:W-:Y:S01]  /*1490*/  ATOM.E.CAS.STRONG.GPU PT, RZ, [R2], R4, R5 ;  /* 0x0000000402ff738b */ /* 0x0003e200001ee105 */
[----:B------:R-:W-:Y:S05]  /*14a0*/  BRA `(.L_x_55) ;  /* 0x0000000000047947 */ /* 0x000fea0003800000 */
.L_x_42:
[----:B------:R0:W-:Y:S02]  /*14b0*/  ATOM.E.EXCH.STRONG.GPU PT, RZ, desc[UR10][R10.64], R0 ;  /* 0x800000000aff798a */ /* 0x0001e4000c1ef10a */
.L_x_55:
[----:B------:R-:W-:Y:S05]  /*14c0*/  BSYNC B1 ;  /* 0x0000000000017941 */ /* 0x000fea0003800000 */
.L_x_41:
[----:B------:R-:W-:Y:S05]  /*14d0*/  BRA `(.L_x_5) ;  /* 0x0000001800d87947 */ /* 0x000fea0003800000 */
.L_x_6:
[----:B--2--5:R-:W2:Y:S01]  /*14e0*/  LDG.E.64 R8, desc[UR10][R14.64+0x18] ;  /* 0x0000180a0e087981 */ /* 0x024ea2000c1e1b00 */
[----:B---3--:R-:W-:-:S05]  /*14f0*/  IMAD.SHL.U32 R3, R0, 0x8, RZ ;  /* 0x0000000800037824 */ /* 0x008fca00078e00ff */
[----:B------:R-:W-:-:S04]  /*1500*/  LOP3.LUT R3, R3, 0x7ffffff8, RZ, 0xc0, !PT ;  /* 0x7ffffff803037812 */ /* 0x000fc800078ec0ff */
[----:B--2---:R-:W-:-:S05]  /*1510*/  IADD3 R16, P0, PT, R8, R3, RZ ;  /* 0x0000000308107210 */ /* 0x004fca0007f1e0ff */
[----:B------:R-:W-:Y:S02]  /*1520*/  IMAD.X R17, RZ, RZ, R9, P0 ;  /* 0x000000ffff117224 */ /* 0x000fe400000e0609 */
[----:B------:R-:W-:Y:S02]  /*1530*/  IMAD.MOV.U32 R9, RZ, RZ, -0x1 ;  /* 0xffffffffff097424 */ /* 0x000fe400078e00ff */
[----:B------:R-:W-:-:S05]  /*1540*/  IMAD.WIDE.U32 R16, R5, 0x4, R16 ;  /* 0x0000000405107825 */ /* 0x000fca00078e0010 */
[----:B------:R-:W2:Y:S01]  /*1550*/  ATOM.E.EXCH.STRONG.GPU PT, R3, desc[UR10][R16.64], R9 ;  /* 0x800000091003798a */ /* 0x000ea2000c1ef10a */
[----:B------:R-:W-:Y:S01]  /*1560*/  BSSY B1, `(.L_x_56) ;  /* 0x0000009000017945 */ /* 0x000fe20003800000 */
[----:B--2---:R-:W-:-:S13]  /*1570*/  ISETP.NE.AND P0, PT, R3, -0x1, PT ;  /* 0xffffffff0300780c */ /* 0x004fda0003f05270 */
[----:B------:R-:W-:Y:S05]  /*1580*/  @P0 BRA `(.L_x_57) ;  /* 0x0000000000180947 */ /* 0x000fea0003800000 */
[----:B------:R-:W-:Y:S01]  /*1590*/  BSSY B2, `(.L_x_57) ;  /* 0x0000005000027945 */ /* 0x000fe20003800000 */
.L_x_58:
[----:B------:R-:W-:Y:S05]  /*15a0*/  YIELD ;  /* 0x0000000000007946 */ /* 0x000fea0003800000 */
[----:B------:R-:W2:Y:S02]  /*15b0*/  ATOM.E.EXCH.STRONG.GPU PT, R3, desc[UR10][R16.64], R9 ;  /* 0x800000091003798a */ /* 0x000ea4000c1ef10a */
[----:B--2---:R-:W-:-:S13]  /*15c0*/  ISETP.NE.AND P0, PT, R3, -0x1, PT ;  /* 0xffffffff0300780c */ /* 0x004fda0003f05270 */
[----:B------:R-:W-:Y:S05]  /*15d0*/  @!P0 BRA `(.L_x_58) ;  /* 0xfffffffc00f08947 */ /* 0x000fea000383ffff */
[----:B------:R-:W-:Y:S05]  /*15e0*/  BSYNC B2 ;  /* 0x0000000000027941 */ /* 0x000fea0003800000 */
.L_x_57:
[----:B------:R-:W-:Y:S05]  /*15f0*/  BSYNC B1 ;  /* 0x0000000000017941 */ /* 0x000fea0003800000 */
.L_x_56:
[----:B------:R-:W2:Y:S01]  /*1600*/  LDG.E.64 R18, desc[UR10][R14.64+0x18] ;  /* 0x0000180a0e127981 */ /* 0x000ea2000c1e1b00 */
[----:B------:R-:W-:Y:S01]  /*1610*/  IMAD.IADD R25, R7, 0x1, R2 ;  /* 0x0000000107197824 */ /* 0x000fe200078e0202 */
[----:B------:R-:W-:Y:S01]  /*1620*/  CS2R R8, SRZ ;  /* 0x0000000000087805 */ /* 0x000fe2000001ff00 */
[----:B-1----:R-:W-:Y:S02]  /*1630*/  IMAD.MOV.U32 R10, RZ, RZ, -0x1 ;  /* 0xffffffffff0a7424 */ /* 0x002fe400078e00ff */
[----:B------:R-:W-:Y:S02]  /*1640*/  IMAD.MOV.U32 R11, RZ, RZ, -0x1 ;  /* 0xffffffffff0b7424 */ /* 0x000fe400078e00ff */
[----:B--2---:R-:W-:-:S05]  /*1650*/  IMAD.WIDE.U32 R20, R25, 0x8, R18 ;  /* 0x0000000819147825 */ /* 0x004fca00078e0012 */
[----:B------:R1:W1:Y:S04]  /*1660*/  ATOM.E.CAS.64.STRONG.GPU P2, R22, [R20], R8, R10 ;  /* 0x000000081416738b */ /* 0x000268000014e50a */
[----:B-1----:R-:W2:Y:S01]  /*1670*/  @!P2 LD.E.64 R22, [R20] ;  /* 0x000000001416a980 */ /* 0x002ea20000100b00 */
[----:B----4-:R-:W-:Y:S01]  /*1680*/  IMAD.SHL.U32 R24, R24, 0x8, RZ ;  /* 0x0000000818187824 */ /* 0x010fe200078e00ff */
[----:B------:R-:W-:Y:S01]  /*1690*/  BSSY B1, `(.L_x_59) ;  /* 0x0000025000017945 */ /* 0x000fe20003800000 */
[----:B------:R-:W-:-:S03]  /*16a0*/  IMAD.MOV.U32 R26, RZ, RZ, R25 ;  /* 0x000000ffff1a7224 */ /* 0x000fc600078e0019 */
[----:B------:R-:W-:Y:S02]  /*16b0*/  LOP3.LUT R27, R24, 0x7ffffff8, RZ, 0xc0, !PT ;  /* 0x7ffffff8181b7812 */ /* 0x000fe400078ec0ff */
[C---:B--2---:R-:W-:Y:S02]  /*16c0*/  @!P2 ISETP.EQ.U32.AND P0, PT, R22.reuse, RZ, PT ;  /* 0x000000ff1600a20c */ /* 0x044fe40003f02070 */
[C---:B------:R-:W-:Y:S02]  /*16d0*/  ISETP.NE.U32.AND P1, PT, R22.reuse, RZ, PT ;  /* 0x000000ff1600720c */ /* 0x040fe40003f25070 */
[C---:B------:R-:W-:Y:S02]  /*16e0*/  @!P2 ISETP.NE.U32.OR.EX P3, PT, R23.reuse, RZ, !PT, !P0 ;  /* 0x000000ff1700a20c */ /* 0x040fe40007f65580 */
[----:B------:R-:W-:Y:S02]  /*16f0*/  ISETP.NE.AND.EX P0, PT, R23, RZ, PT, P1 ;  /* 0x000000ff1700720c */ /* 0x000fe40003f05310 */
[----:B------:R-:W-:-:S02]  /*1700*/  @!P2 SEL R22, R22, 0xffffffff, P3 ;  /* 0xffffffff1616a807 */ /* 0x000fc40001800000 */
[----:B------:R-:W-:Y:S02]  /*1710*/  @!P2 SEL R23, R23, 0xffffffff, P3 ;  /* 0xffffffff1717a807 */ /* 0x000fe40001800000 */
[----:B------:R-:W-:Y:S01]  /*1720*/  IADD3 R18, P1, PT, R18, R27, RZ ;  /* 0x0000001b12127210 */ /* 0x000fe20007f3e0ff */
[----:B------:R-:W-:Y:S02]  /*1730*/  IMAD.MOV.U32 R27, RZ, RZ, RZ ;  /* 0x000000ffff1b7224 */ /* 0x000fe400078e00ff */
[----:B------:R1:W-:Y:S02]  /*1740*/  @!P2 ST.E.64 [R20], R22 ;  /* 0x000000001400a385 */ /* 0x0003e40000100b16 */
[----:B------:R-:W-:Y:S02]  /*1750*/  IMAD.X R19, RZ, RZ, R19, P1 ;  /* 0x000000ffff137224 */ /* 0x000fe400008e0613 */
[----:B------:R-:W-:Y:S06]  /*1760*/  @!P0 BRA `(.L_x_60) ;  /* 0x00000000005c8947 */ /* 0x000fec0003800000 */
[----:B------:R-:W-:Y:S01]  /*1770*/  BSSY B2, `(.L_x_61) ;  /* 0x0000014000027945 */ /* 0x000fe20003800000 */
.L_x_62:
[----:B-1----:R-:W2:Y:S01]  /*1780*/  LDG.E.64 R20, desc[UR10][R14.64+0x18] ;  /* 0x0000180a0e147981 */ /* 0x002ea2000c1e1b00 */
[----:B------:R-:W-:Y:S01]  /*1790*/  VIADD R2, R2, 0x4 ;  /* 0x0000000402027836 */ /* 0x000fe20000000000 */
[----:B------:R-:W-:Y:S01]  /*17a0*/  CS2R R8, SRZ ;  /* 0x0000000000087805 */ /* 0x000fe2000001ff00 */
[----:B------:R-:W-:Y:S01]  /*17b0*/  IMAD.MOV.U32 R10, RZ, RZ, -0x1 ;  /* 0xffffffffff0a7424 */ /* 0x000fe200078e00ff */
[----:B------:R-:W-:Y:S05]  /*17c0*/  YIELD ;  /* 0x0000000000007946 */ /* 0x000fea0003800000 */
[----:B------:R-:W-:Y:S01]  /*17d0*/  LOP3.LUT R2, R2, 0xfffffff, RZ, 0xc0, !PT ;  /* 0x0fffffff02027812 */ /* 0x000fe200078ec0ff */
[----:B------:R-:W-:-:S04]  /*17e0*/  IMAD.MOV.U32 R11, RZ, RZ, -0x1 ;  /* 0xffffffffff0b7424 */ /* 0x000fc800078e00ff */
[----:B------:R-:W-:-:S04]  /*17f0*/  IMAD.IADD R26, R7, 0x1, R2 ;  /* 0x00000001071a7824 */ /* 0x000fc800078e0202 */
[----:B--2---:R-:W-:-:S05]  /*1800*/  IMAD.WIDE.U32 R20, R26, 0x8, R20 ;  /* 0x000000081a147825 */ /* 0x004fca00078e0014 */
[----:B------:R1:W1:Y:S04]  /*1810*/  ATOM.E.CAS.64.STRONG.GPU P1, R22, [R20], R8, R10 ;  /* 0x000000081416738b */ /* 0x000268000012e50a */
[----:B-1----:R-:W2:Y:S02]  /*1820*/  @!P1 LD.E.64 R22, [R20] ;  /* 0x0000000014169980 */ /* 0x002ea40000100b00 */
[----:B--2---:R-:W-:-:S04]  /*1830*/  @!P1 ISETP.EQ.U32.AND P0, PT, R22, RZ, PT ;  /* 0x000000ff1600920c */ /* 0x004fc80003f02070 */
[----:B------:R-:W-:-:S04]  /*1840*/  @!P1 ISETP.NE.U32.OR.EX P0, PT, R23, RZ, !PT, !P0 ;  /* 0x000000ff1700920c */ /* 0x000fc80007f05580 */
[C---:B------:R-:W-:Y:S02]  /*1850*/  @!P1 SEL R24, R22.reuse, 0xffffffff, P0 ;  /* 0xffffffff16189807 */ /* 0x040fe40000000000 */
[----:B------:R-:W-:Y:S02]  /*1860*/  @!P1 SEL R25, R23, 0xffffffff, P0 ;  /* 0xffffffff17199807 */ /* 0x000fe40000000000 */
[----:B------:R-:W-:-:S03]  /*1870*/  ISETP.NE.U32.AND P0, PT, R22, RZ, PT ;  /* 0x000000ff1600720c */ /* 0x000fc60003f05070 */
[----:B------:R2:W-:Y:S01]  /*1880*/  @!P1 ST.E.64 [R20], R24 ;  /* 0x0000000014009385 */ /* 0x0005e20000100b18 */
[----:B------:R-:W-:-:S13]  /*1890*/  ISETP.NE.AND.EX P0, PT, R23, RZ, PT, P0 ;  /* 0x000000ff1700720c */ /* 0x000fda0003f05300 */
[----:B--2---:R-:W-:Y:S05]  /*18a0*/  @P0 BRA `(.L_x_62) ;  /* 0xfffffffc00b40947 */ /* 0x004fea000383ffff */
[----:B------:R-:W-:Y:S05]  /*18b0*/  BSYNC B2 ;  /* 0x0000000000027941 */ /* 0x000fea0003800000 */
.L_x_61:
[----:B------:R-:W-:Y:S02]  /*18c0*/  IMAD.MOV.U32 R25, RZ, RZ, R26 ;  /* 0x000000ffff197224 */ /* 0x000fe400078e001a */
[----:B------:R-:W-:-:S07]  /*18d0*/  IMAD.MOV.U32 R27, RZ, RZ, RZ ;  /* 0x000000ffff1b7224 */ /* 0x000fce00078e00ff */
.L_x_60:
[----:B------:R-:W-:Y:S05]  /*18e0*/  BSYNC B1 ;  /* 0x0000000000017941 */ /* 0x000fea0003800000 */
.L_x_59:
[----:B------:R2:W-:Y:S01]  /*18f0*/  STS [R12], R25 ;  /* 0x000000190c007388 */ /* 0x0005e20000000800 */
[----:B------:R-:W-:Y:S01]  /*1900*/  ISETP.GT.AND P0, PT, R7, 0x1, PT ;  /* 0x000000010700780c */ /* 0x000fe20003f04270 */
[----:B------:R-:W-:Y:S01]  /*1910*/  IMAD.WIDE.U32 R18, R5, 0x4, R18 ;  /* 0x0000000405127825 */ /* 0x000fe200078e0012 */
[----:B------:R-:W-:-:S04]  /*1920*/  LOP3.LUT R9, R25, 0xfffffff, RZ, 0xc0, !PT ;  /* 0x0fffffff19097812 */ /* 0x000fc800078ec0ff */
[----:B------:R-:W-:-:S07]  /*1930*/  LOP3.LUT R9, R9, 0xf0000000, R0, 0xf8, !PT ;  /* 0xf000000009097812 */ /* 0x000fce00078ef800 */
[----:B--2---:R-:W-:Y:S05]  /*1940*/  @P0 BRA `(.L_x_63) ;  /* 0x0000000000100947 */ /* 0x004fea0003800000 */
[----:B------:R-:W-:-:S13]  /*1950*/  ISETP.NE.AND P0, PT, R7, RZ, PT ;  /* 0x000000ff0700720c */ /* 0x000fda0003f05270 */
[C---:B------:R-:W-:Y:S02]  /*1960*/  @P0 VIADD R0, R13.reuse, 0x1 ;  /* 0x000000010d000836 */ /* 0x040fe40000000000 */
[----:B------:R-:W-:Y:S01]  /*1970*/  @!P0 VIADD R0, R13, 0x2 ;  /* 0x000000020d008836 */ /* 0x000fe20000000000 */
[----:B------:R-:W-:Y:S06]  /*1980*/  BRA `(.L_x_64) ;  /* 0x00000000000c7947 */ /* 0x000fec0003800000 */
.L_x_63:
[----:B------:R-:W-:-:S13]  /*1990*/  ISETP.NE.AND P0, PT, R7, 0x2, PT ;  /* 0x000000020700780c */ /* 0x000fda0003f05270 */
[C---:B------:R-:W-:Y:S02]  /*19a0*/  @P0 VIADD R0, R13.reuse, 0xfffffffd ;  /* 0xfffffffd0d000836 */ /* 0x040fe40000000000 */
[----:B------:R-:W-:-:S07]  /*19b0*/  @!P0 VIADD R0, R13, 0xfffffffe ;  /* 0xfffffffe0d008836 */ /* 0x000fce0000000000 */
.L_x_64:
[----:B------:R-:W-:Y:S05]  /*19c0*/  WARPSYNC.ALL ;  /* 0x0000000000007948 */ /* 0x000fea0003800000 */
[----:B0-----:R-:W0:Y:S08]  /*19d0*/  LDC.64 R12, c[0x0][0x380] ;  /* 0x0000e000ff0c7b82 */ /* 0x001e300000000a00 */
[----:B------:R-:W-:Y:S06]  /*19e0*/  BAR.SYNC.DEFER_BLOCKING 0x0 ;  /* 0x0000000000007b1d */ /* 0x000fec0000010000 */
[----:B0-----:R-:W2:Y:S01]  /*19f0*/  LDG.E.64 R10, desc[UR10][R12.64+0x18] ;  /* 0x0000180a0c0a7981 */ /* 0x001ea2000c1e1b00 */
[----:B------:R-:W-:Y:S01]  /*1a00*/  LEA R0, R0, UR6, 0x2 ;  /* 0x0000000600007c11 */ /* 0x000fe2000f8e10ff */
[C---:B-1----:R-:W-:Y:S01]  /*1a10*/  IMAD.SHL.U32 R23, R26.reuse, 0x8, RZ ;  /* 0x000000081a177824 */ /* 0x042fe200078e00ff */
[----:B------:R-:W-:Y:S01]  /*1a20*/  SHF.L.U64.HI R27, R26, 0x3, R27 ;  /* 0x000000031a1b7819 */ /* 0x000fe2000001021b */
[----:B------:R-:W-:Y:S01]  /*1a30*/  BSSY B1, `(.L_x_65) ;  /* 0x000000d000017945 */ /* 0x000fe20003800000 */
[----:B------:R-:W-:Y:S01]  /*1a40*/  LEA R2, R5, 0x50000000, 0x1c ;  /* 0x5000000005027811 */ /* 0x000fe200078ee0ff */
[----:B------:R-:W0:Y:S01]  /*1a50*/  LDS R21, [R0] ;  /* 0x0000000000157984 */ /* 0x000e220000000800 */
[----:B------:R-:W-:-:S03]  /*1a60*/  IMAD.MOV.U32 R20, RZ, RZ, -0x1 ;  /* 0xffffffffff147424 */ /* 0x000fc600078e00ff */
[----:B------:R-:W1:Y:S01]  /*1a70*/  LDS R15, [R0+0x4] ;  /* 0x00000400000f7984 */ /* 0x000e620000000800 */
[C---:B0-----:R-:W-:Y:S02]  /*1a80*/  LOP3.LUT R21, R2.reuse, 0xfffffff, R21, 0xf8, !PT ;  /* 0x0fffffff02157812 */ /* 0x041fe400078ef815 */
[----:B-1----:R-:W-:Y:S02]  /*1a90*/  LOP3.LUT R15, R2, 0xfffffff, R15, 0xf8, !PT ;  /* 0x0fffffff020f7812 */ /* 0x002fe400078ef80f */
[----:B--2---:R-:W-:-:S05]  /*1aa0*/  IADD3 R10, P0, PT, R10, R23, RZ ;  /* 0x000000170a0a7210 */ /* 0x004fca0007f1e0ff */
[----:B------:R-:W-:-:S08]  /*1ab0*/  IMAD.X R11, R11, 0x1, R27, P0 ;  /* 0x000000010b0b7824 */ /* 0x000fd000000e061b */
.L_x_66:
[----:B------:R-:W-:Y:S05]  /*1ac0*/  YIELD ;  /* 0x0000000000007946 */ /* 0x000fea0003800000 */
[----:B------:R-:W2:Y:S02]  /*1ad0*/  ATOM.E.CAS.STRONG.GPU PT, R0, [R10], R20, R21 ;  /* 0x000000140a00738b */ /* 0x000ea400001ee115 */
[----:B--2---:R-:W-:-:S13]  /*1ae0*/  ISETP.NE.AND P0, PT, R0, -0x1, PT ;  /* 0xffffffff0000780c */ /* 0x004fda0003f05270 */
[----:B------:R-:W-:Y:S05]  /*1af0*/  @P0 BRA `(.L_x_66) ;  /* 0xfffffffc00f00947 */ /* 0x000fea000383ffff */
[----:B------:R-:W-:Y:S05]  /*1b00*/  BSYNC B1 ;  /* 0x0000000000017941 */ /* 0x000fea0003800000 */
.L_x_65:
[----:B------:R-:W2:Y:S01]  /*1b10*/  LDG.E.64 R10, desc[UR10][R12.64+0x18] ;  /* 0x0000180a0c0a7981 */ /* 0x000ea2000c1e1b00 */
[----:B------:R-:W-:Y:S01]  /*1b20*/  BSSY B1, `(.L_x_67) ;  /* 0x0000008000017945 */ /* 0x000fe20003800000 */
[----:B--2---:R-:W-:-:S05]  /*1b30*/  IADD3 R10, P0, PT, R10, R23, RZ ;  /* 0x000000170a0a7210 */ /* 0x004fca0007f1e0ff */
[----:B------:R-:W-:-:S08]  /*1b40*/  IMAD.X R11, R11, 0x1, R27, P0 ;  /* 0x000000010b0b7824 */ /* 0x000fd000000e061b */
.L_x_68:
[----:B------:R-:W-:Y:S01]  /*1b50*/  IMAD.MOV.U32 R14, RZ, RZ, -0x1 ;  /* 0xffffffffff0e7424 */ /* 0x000fe200078e00ff */
[----:B------:R-:W-:Y:S05]  /*1b60*/  YIELD ;  /* 0x0000000000007946 */ /* 0x000fea0003800000 */
[----:B------:R-:W2:Y:S02]  /*1b70*/  ATOM.E.CAS.STRONG.GPU PT, R14, [R10+0x4], R14, R15 ;  /* 0x0000040e0a0e738b */ /* 0x000ea400001ee10f */
[----:B--2---:R-:W-:-:S13]  /*1b80*/  ISETP.NE.AND P0, PT, R14, -0x1, PT ;  /* 0xffffffff0e00780c */ /* 0x004fda0003f05270 */
[----:B------:R-:W-:Y:S05]  /*1b90*/  @P0 BRA `(.L_x_68) ;  /* 0xfffffffc00ec0947 */ /* 0x000fea000383ffff */
[----:B------:R-:W-:Y:S05]  /*1ba0*/  BSYNC B1 ;  /* 0x0000000000017941 */ /* 0x000fea0003800000 */
.L_x_67:
[----:B------:R-:W-:Y:S01]  /*1bb0*/  BSSY B1, `(.L_x_69) ;  /* 0x0000006000017945 */ /* 0x000fe20003800000 */
.L_x_70:
[----:B------:R-:W-:Y:S01]  /*1bc0*/  IMAD.MOV.U32 R8, RZ, RZ, -0x1 ;  /* 0xffffffffff087424 */ /* 0x000fe200078e00ff */
[----:B------:R-:W-:Y:S05]  /*1bd0*/  YIELD ;  /* 0x0000000000007946 */ /* 0x000fea0003800000 */
[----:B------:R-:W2:Y:S02]  /*1be0*/  ATOM.E.CAS.STRONG.GPU PT, R8, [R18], R8, R9 ;  /* 0x000000081208738b */ /* 0x000ea400001ee109 */
[----:B--2---:R-:W-:-:S13]  /*1bf0*/  ISETP.NE.AND P0, PT, R8, -0x1, PT ;  /* 0xffffffff0800780c */ /* 0x004fda0003f05270 */
[----:B------:R-:W-:Y:S05]  /*1c00*/  @P0 BRA `(.L_x_70) ;  /* 0xfffffffc00ec0947 */ /* 0x000fea000383ffff */
[----:B------:R-:W-:Y:S05]  /*1c10*/  BSYNC B1 ;  /* 0x0000000000017941 */ /* 0x000fea0003800000 */
.L_x_69:
[----:B------:R-:W-:-:S04]  /*1c20*/  LEA.HI R0, R3, 0xfffffff9, RZ, 0x4 ;  /* 0xfffffff903007811 */ /* 0x000fc800078f20ff */
[----:B------:R-:W-:-:S04]  /*1c30*/  LOP3.LUT R0, R0, 0xffff, RZ, 0xc0, !PT ;  /* 0x0000ffff00007812 */ /* 0x000fc800078ec0ff */
[----:B------:R-:W-:-:S13]  /*1c40*/  ISETP.GE.U32.AND P0, PT, R0, 0xfffd, PT ;  /* 0x0000fffd0000780c */ /* 0x000fda0003f06070 */
[----:B------:R-:W-:Y:S05]  /*1c50*/  @!P0 BRA `(.L_x_71) ;  /* 0x0000000c00fc8947 */ /* 0x000fea0003800000 */
[----:B------:R-:W-:Y:S01]  /*1c60*/  VIADD R0, R3, 0x30000000 ;  /* 0x3000000003007836 */ /* 0x000fe20000000000 */
[----:B------:R-:W-:Y:S04]  /*1c70*/  BSSY.RECONVERGENT B1, `(.L_x_72) ;  /* 0x000001e000017945 */ /* 0x000fe80003800200 */
[----:B------:R-:W-:-:S04]  /*1c80*/  SHF.R.U32.HI R0, RZ, 0x1c, R0 ;  /* 0x0000001cff007819 */ /* 0x000fc80000011600 */
[----:B------:R-:W-:-:S13]  /*1c90*/  ISETP.GT.U32.AND P0, PT, R0, 0x9, PT ;  /* 0x000000090000780c */ /* 0x000fda0003f04070 */
[----:B------:R-:W-:Y:S05]  /*1ca0*/  @P0 BRA `(.L_x_73) ;  /* 0x00000000004c0947 */ /* 0x000fea0003800000 */
[C---:B------:R-:W-:Y:S01]  /*1cb0*/  ISETP.GT.U32.AND P0, PT, R0.reuse, 0xffff, PT ;  /* 0x0000ffff0000780c */ /* 0x040fe20003f04070 */
[----:B------:R-:W-:Y:S02]  /*1cc0*/  IMAD.MOV.U32 R5, RZ, RZ, 0x1 ;  /* 0x00000001ff057424 */ /* 0x000fe400078e00ff */
[----:B------:R-:W-:Y:S01]  /*1cd0*/  IMAD.MOV.U32 R8, RZ, RZ, R12 ;  /* 0x000000ffff087224 */ /* 0x000fe200078e000c */
[----:B------:R-:W-:Y:S01]  /*1ce0*/  SEL R0, R0, 0xffff, !P0 ;  /* 0x0000ffff00007807 */ /* 0x000fe20004000000 */
[----:B------:R-:W-:-:S03]  /*1cf0*/  IMAD.MOV.U32 R9, RZ, RZ, R13 ;  /* 0x000000ffff097224 */ /* 0x000fc600078e000d */
[----:B------:R-:W-:-:S04]  /*1d00*/  LOP3.LUT R0, R0, 0xffff, RZ, 0xc0, !PT ;  /* 0x0000ffff00007812 */ /* 0x000fc800078ec0ff */
[----:B------:R-:W-:-:S04]  /*1d10*/  SHF.L.U32 R0, R5, R0, RZ ;  /* 0x0000000005007219 */ /* 0x000fc800000006ff */
[----:B------:R-:W-:-:S13]  /*1d20*/  LOP3.LUT P0, RZ, R0, 0x90, RZ, 0xc0, !PT ;  /* 0x0000009000ff7812 */ /* 0x000fda000780c0ff */
[----:B------:R-:W-:Y:S05]  /*1d30*/  @P0 BRA `(.L_x_74) ;  /* 0x0000000000440947 */ /* 0x000fea0003800000 */
[----:B------:R-:W-:-:S13]  /*1d40*/  LOP3.LUT P0, RZ, R0, 0x120, RZ, 0xc0, !PT ;  /* 0x0000012000ff7812 */ /* 0x000fda000780c0ff */
[----:B------:R-:W-:Y:S05]  /*1d50*/  @!P0 BRA `(.L_x_75) ;  /* 0x0000000000188947 */ /* 0x000fea0003800000 */
[----:B------:R-:W2:Y:S01]  /*1d60*/  LDG.E.64 R8, desc[UR10][R12.64+0x18] ;  /* 0x0000180a0c087981 */ /* 0x000ea2000c1e1b00 */
[----:B------:R-:W-:-:S05]  /*1d70*/  IMAD.SHL.U32 R3, R3, 0x8, RZ ;  /* 0x0000000803037824 */ /* 0x000fca00078e00ff */
[----:B------:R-:W-:-:S04]  /*1d80*/  LOP3.LUT R3, R3, 0x7ffffff8, RZ, 0xc0, !PT ;  /* 0x7ffffff803037812 */ /* 0x000fc800078ec0ff */
[----:B--2---:R-:W-:-:S05]  /*1d90*/  IADD3 R8, P0, PT, R8, R3, RZ ;  /* 0x0000000308087210 */ /* 0x004fca0007f1e0ff */
[----:B------:R-:W-:Y:S01]  /*1da0*/  IMAD.X R9, RZ, RZ, R9, P0 ;  /* 0x000000ffff097224 */ /* 0x000fe200000e0609 */
[----:B------:R-:W-:Y:S07]  /*1db0*/  BRA `(.L_x_74) ;  /* 0x0000000000247947 */ /* 0x000fee0003800000 */
.L_x_75:
[----:B------:R-:W-:-:S13]  /*1dc0*/  LOP3.LUT P0, RZ, R0, 0x240, RZ, 0xc0, !PT ;  /* 0x0000024000ff7812 */ /* 0x000fda000780c0ff */
[----:B------:R-:W-:Y:S05]  /*1dd0*/  @P0 BRA `(.L_x_76) ;  /* 0x0000000000080947 */ /* 0x000fea0003800000 */
.L_x_73:
[----:B------:R-:W-:Y:S01]  /*1de0*/  CS2R R8, SRZ ;  /* 0x0000000000087805 */ /* 0x000fe2000001ff00 */
[----:B------:R-:W-:Y:S06]  /*1df0*/  BRA `(.L_x_74) ;  /* 0x0000000000147947 */ /* 0x000fec0003800000 */
.L_x_76:
[----:B------:R-:W2:Y:S01]  /*1e00*/  LDG.E.64 R8, desc[UR10][R12.64+0x18] ;  /* 0x0000180a0c087981 */ /* 0x000ea2000c1e1b00 */
[----:B------:R-:W-:-:S05]  /*1e10*/  IMAD.SHL.U32 R3, R3, 0x8, RZ ;  /* 0x0000000803037824 */ /* 0x000fca00078e00ff */
[----:B------:R-:W-:-:S04]  /*1e20*/  LOP3.LUT R3, R3, 0x7ffffff8, RZ, 0xc0, !PT ;  /* 0x7ffffff803037812 */ /* 0x000fc800078ec0ff */
[----:B--2---:R-:W-:-:S04]  /*1e30*/  IADD3 R8, P0, P1, R8, 0x4, R3 ;  /* 0x0000000408087810 */ /* 0x004fc8000791e003 */
[----:B------:R-:W-:-:S09]  /*1e40*/  IADD3.X R9, PT, PT, R9, RZ, RZ, P0, P1 ;  /* 0x000000ff09097210 */ /* 0x000fd200007e24ff */
.L_x_74:
[----:B------:R-:W-:Y:S05]  /*1e50*/  BSYNC.RECONVERGENT B1 ;  /* 0x0000000000017941 */ /* 0x000fea0003800200 */
.L_x_72:
[----:B------:R-:W-:-:S05]  /*1e60*/  IMAD.MOV.U32 R11, RZ, RZ, -0x1 ;  /* 0xffffffffff0b7424 */ /* 0x000fca00078e00ff */
[----:B------:R-:W2:Y:S01]  /*1e70*/  ATOM.E.EXCH.STRONG.GPU PT, R0, desc[UR10][R8.64], R11 ;  /* 0x8000000b0800798a */ /* 0x000ea2000c1ef10a */
[----:B------:R-:W-:Y:S01]  /*1e80*/  BSSY B1, `(.L_x_77) ;  /* 0x0000009000017945 */ /* 0x000fe20003800000 */
[----:B--2---:R-:W-:-:S13]  /*1e90*/  ISETP.NE.AND P0, PT, R0, -0x1, PT ;  /* 0xffffffff0000780c */ /* 0x004fda0003f05270 */
[----:B------:R-:W-:Y:S05]  /*1ea0*/  @P0 BRA `(.L_x_78) ;  /* 0x0000000000180947 */ /* 0x000fea0003800000 */
[----:B------:R-:W-:Y:S01]  /*1eb0*/  BSSY B2, `(.L_x_78) ;  /* 0x0000005000027945 */ /* 0x000fe20003800000 */
.L_x_79:
[----:B------:R-:W-:Y:S05]  /*1ec0*/  YIELD ;  /* 0x0000000000007946 */ /* 0x000fea0003800000 */
[----:B------:R-:W2:Y:S02]  /*1ed0*/  ATOM.E.EXCH.STRONG.GPU PT, R0, desc[UR10][R8.64], R11 ;  /* 0x8000000b0800798a */ /* 0x000ea4000c1ef10a */
[----:B--2---:R-:W-:-:S13]  /*1ee0*/  ISETP.NE.AND P0, PT, R0, -0x1, PT ;  /* 0xffffffff0000780c */ /* 0x004fda0003f05270 */
[----:B------:R-:W-:Y:S05]  /*1ef0*/  @!P0 BRA `(.L_x_79) ;  /* 0xfffffffc00f08947 */ /* 0x000fea000383ffff */
[----:B------:R-:W-:Y:S05]  /*1f00*/  BSYNC B2 ;  /* 0x0000000000027941 */ /* 0x000fea0003800000 */
.L_x_78:
[----:B------:R-:W-:Y:S05]  /*1f10*/  BSYNC B1 ;  /* 0x0000000000017941 */ /* 0x000fea0003800000 */
.L_x_77:
[----:B------:R-:W-:Y:S02]  /*1f20*/  ISETP.GE.U32.AND P0, PT, R0, 0x70000000, PT ;  /* 0x700000000000780c */ /* 0x000fe40003f06070 */
[----:B------:R-:W-:-:S04]  /*1f30*/  SHF.R.U32.HI R2, RZ, 0x1c, R0 ;  /* 0x0000001cff027819 */ /* 0x000fc80000011600 */
[----:B------:R-:W-:-:S07]  /*1f40*/  PRMT R3, R2, 0x7610, R3 ;  /* 0x0000761002037816 */ /* 0x000fce0000000003 */
[----:B------:R-:W-:Y:S05]  /*1f50*/  @!P0 BRA `(.L_x_80) ;  /* 0x0000000000988947 */ /* 0x000fea0003800000 */
.L_x_87:
        /* <DEDUP_REMOVED lines=20> */
[----:B------:R-:W-:-:S04]  /*20a0*/  @P0 IMAD.MOV.U32 R8, RZ, RZ, R0 ;  /* 0x000000ffff080224 */ /* 0x000fc800078e0000 */
[----:B------:R-:W-:-:S07]  /*20b0*/  @P0 IMAD.MOV.U32 R9, RZ, RZ, R3 ;  /* 0x000000ffff090224 */ /* 0x000fce00078e0003 */
.L_x_83:
[----:B------:R-:W-:Y:S05]  /*20c0*/  BSYNC.RECONVERGENT B1 ;  /* 0x0000000000017941 */ /* 0x000fea0003800200 */
.L_x_82:
[----:B------:R-:W2:Y:S01]  /*20d0*/  ATOM.E.EXCH.STRONG.GPU PT, R0, desc[UR10][R8.64], R11 ;  /* 0x8000000b0800798a */ /* 0x000ea2000c1ef10a */
[----:B------:R-:W-:Y:S01]  /*20e0*/  BSSY B1, `(.L_x_84) ;  /* 0x0000009000017945 */ /* 0x000fe20003800000 */
[----:B--2---:R-:W-:-:S13]  /*20f0*/  ISETP.NE.AND P0, PT, R0, -0x1, PT ;  /* 0xffffffff0000780c */ /* 0x004fda0003f05270 */
[----:B------:R-:W-:Y:S05]  /*2100*/  @P0 BRA `(.L_x_85) ;  /* 0x0000000000180947 */ /* 0x000fea0003800000 */
[----:B------:R-:W-:Y:S01]  /*2110*/  BSSY B2, `(.L_x_85) ;  /* 0x0000005000027945 */ /* 0x000fe20003800000 */
.L_x_86:
[----:B------:R-:W-:Y:S05]  /*2120*/  YIELD ;  /* 0x0000000000007946 */ /* 0x000fea0003800000 */
[----:B------:R-:W2:Y:S02]  /*2130*/  ATOM.E.EXCH.STRONG.GPU PT, R0, desc[UR10][R8.64], R11 ;  /* 0x8000000b0800798a */ /* 0x000ea4000c1ef10a */
[----:B--2---:R-:W-:-:S13]  /*2140*/  ISETP.NE.AND P0, PT, R0, -0x1, PT ;  /* 0xffffffff0000780c */ /* 0x004fda0003f05270 */
[----:B------:R-:W-:Y:S05]  /*2150*/  @!P0 BRA `(.L_x_86) ;  /* 0xfffffffc00f08947 */ /* 0x000fea000383ffff */
[----:B------:R-:W-:Y:S05]  /*2160*/  BSYNC B2 ;  /* 0x0000000000027941 */ /* 0x000fea0003800000 */
.L_x_85:
[----:B------:R-:W-:Y:S05]  /*2170*/  BSYNC B1 ;  /* 0x0000000000017941 */ /* 0x000fea0003800000 */
.L_x_84:
[----:B------:R-:W-:Y:S02]  /*2180*/  ISETP.GE.U32.AND P0, PT, R0, 0x70000000, PT ;  /* 0x700000000000780c */ /* 0x000fe40003f06070 */
[----:B------:R-:W-:-:S04]  /*2190*/  SHF.R.U32.HI R2, RZ, 0x1c, R0 ;  /* 0x0000001cff027819 */ /* 0x000fc80000011600 */
[----:B------:R-:W-:-:S07]  /*21a0*/  PRMT R3, R2, 0x7610, R3 ;  /* 0x0000761002037816 */ /* 0x000fce0000000003 */
[----:B------:R-:W-:Y:S05]  /*21b0*/  @P0 BRA `(.L_x_87) ;  /* 0xfffffffc00680947 */ /* 0x000fea000383ffff */
.L_x_80:
        /* <DEDUP_REMOVED lines=17> */
.L_x_89:
[----:B------:R-:W-:Y:S05]  /*22d0*/  BSYNC.RECONVERGENT B1 ;  /* 0x0000000000017941 */ /* 0x000fea0003800200 */
.L_x_88:
[----:B------:R-:W2:Y:S01]  /*22e0*/  ATOM.E.EXCH.STRONG.GPU PT, R3, desc[UR10][R4.64], R11 ;  /* 0x8000000b0403798a */ /* 0x000ea2000c1ef10a */
[----:B------:R-:W-:Y:S01]  /*22f0*/  BSSY B1, `(.L_x_90) ;  /* 0x0000009000017945 */ /* 0x000fe20003800000 */
[----:B--2---:R-:W-:-:S13]  /*2300*/  ISETP.NE.AND P0, PT, R3, -0x1, PT ;  /* 0xffffffff0300780c */ /* 0x004fda0003f05270 */
[----:B------:R-:W-:Y:S05]  /*2310*/  @P0 BRA `(.L_x_91) ;  /* 0x0000000000180947 */ /* 0x000fea0003800000 */
[----:B------:R-:W-:Y:S01]  /*2320*/  BSSY B2, `(.L_x_91) ;  /* 0x0000005000027945 */ /* 0x000fe20003800000 */
.L_x_92:
[----:B------:R-:W-:Y:S05]  /*2330*/  YIELD ;  /* 0x0000000000007946 */ /* 0x000fea0003800000 */
[----:B------:R-:W2:Y:S02]  /*2340*/  ATOM.E.EXCH.STRONG.GPU PT, R3, desc[UR10][R4.64], R11 ;  /* 0x8000000b0403798a */ /* 0x000ea4000c1ef10a */
[----:B--2---:R-:W-:-:S13]  /*2350*/  ISETP.NE.AND P0, PT, R3, -0x1, PT ;  /* 0xffffffff0300780c */ /* 0x004fda0003f05270 */
[----:B------:R-:W-:Y:S05]  /*2360*/  @!P0 BRA `(.L_x_92) ;  /* 0xfffffffc00f08947 */ /* 0x000fea000383ffff */
[----:B------:R-:W-:Y:S05]  /*2370*/  BSYNC B2 ;  /* 0x0000000000027941 */ /* 0x000fea0003800000 */
.L_x_91:
[----:B------:R-:W-:Y:S05]  /*2380*/  BSYNC B1 ;  /* 0x0000000000017941 */ /* 0x000fea0003800000 */
.L_x_90:
[----:B------:R-:W-:Y:S01]  /*2390*/  SHF.R.U32.HI R0, RZ, 0x1c, R3 ;  /* 0x0000001cff007819 */ /* 0x000fe20000011603 */
[----:B------:R-:W-:Y:S04]  /*23a0*/  BSSY B1, `(.L_x_93) ;  /* 0x000002d000017945 */ /* 0x000fe80003800000 */
[----:B------:R-:W-:-:S05]  /*23b0*/  VIADD R2, R0, 0xfffffff9 ;  /* 0xfffffff900027836 */ /* 0x000fca0000000000 */
[----:B------:R-:W-:-:S04]  /*23c0*/  LOP3.LUT R2, R2, 0xffff, RZ, 0xc0, !PT ;  /* 0x0000ffff02027812 */ /* 0x000fc800078ec0ff */
[----:B------:R-:W-:-:S13]  /*23d0*/  ISETP.GT.U32.AND P0, PT, R2, 0x2, PT ;  /* 0x000000020200780c */ /* 0x000fda0003f04070 */
[----:B------:R-:W-:Y:S05]  /*23e0*/  @P0 BRA `(.L_x_94) ;  /* 0x0000000000a00947 */ /* 0x000fea0003800000 */
.L_x_100:
        /* <DEDUP_REMOVED lines=23> */
.L_x_96:
[----:B------:R-:W-:Y:S05]  /*2560*/  BSYNC.RECONVERGENT B2 ;  /* 0x0000000000027941 */ /* 0x000fea0003800200 */
.L_x_95:
[----:B------:R-:W2:Y:S01]  /*2570*/  ATOM.E.EXCH.STRONG.GPU PT, R3, desc[UR10][R4.64], R13 ;  /* 0x8000000d0403798a */ /* 0x000ea2000c1ef10a */
[----:B------:R-:W-:Y:S01]  /*2580*/  BSSY B2, `(.L_x_97) ;  /* 0x0000009000027945 */ /* 0x000fe20003800000 */
[----:B--2---:R-:W-:-:S13]  /*2590*/  ISETP.NE.AND P0, PT, R3, -0x1, PT ;  /* 0xffffffff0300780c */ /* 0x004fda0003f05270 */
[----:B------:R-:W-:Y:S05]  /*25a0*/  @P0 BRA `(.L_x_98) ;  /* 0x0000000000180947 */ /* 0x000fea0003800000 */
[----:B------:R-:W-:Y:S01]  /*25b0*/  BSSY B3, `(.L_x_98) ;  /* 0x0000005000037945 */ /* 0x000fe20003800000 */
.L_x_99:
[----:B------:R-:W-:Y:S05]  /*25c0*/  YIELD ;  /* 0x0000000000007946 */ /* 0x000fea0003800000 */
[----:B------:R-:W2:Y:S02]  /*25d0*/  ATOM.E.EXCH.STRONG.GPU PT, R3, desc[UR10][R4.64], R13 ;  /* 0x8000000d0403798a */ /* 0x000ea4000c1ef10a */
[----:B--2---:R-:W-:-:S13]  /*25e0*/  ISETP.NE.AND P0, PT, R3, -0x1, PT ;  /* 0xffffffff0300780c */ /* 0x004fda0003f05270 */
[----:B------:R-:W-:Y:S05]  /*25f0*/  @!P0 BRA `(.L_x_99) ;  /* 0xfffffffc00f08947 */ /* 0x000fea000383ffff */
[----:B------:R-:W-:Y:S05]  /*2600*/  BSYNC B3 ;  /* 0x0000000000037941 */ /* 0x000fea0003800000 */
.L_x_98:
[----:B------:R-:W-:Y:S05]  /*2610*/  BSYNC B2 ;  /* 0x0000000000027941 */ /* 0x000fea0003800000 */
.L_x_97:
[----:B------:R-:W-:-:S05]  /*2620*/  SHF.R.U32.HI R0, RZ, 0x1c, R3 ;  /* 0x0000001cff007819 */ /* 0x000fca0000011603 */
[----:B------:R-:W-:-:S05]  /*2630*/  VIADD R2, R0, 0xfffffff9 ;  /* 0xfffffff900027836 */ /* 0x000fca0000000000 */
[----:B------:R-:W-:-:S04]  /*2640*/  LOP3.LUT R2, R2, 0xffff, RZ, 0xc0, !PT ;  /* 0x0000ffff02027812 */ /* 0x000fc800078ec0ff */
[----:B------:R-:W-:-:S13]  /*2650*/  ISETP.GT.U32.AND P0, PT, R2, 0x2, PT ;  /* 0x000000020200780c */ /* 0x000fda0003f04070 */
[----:B------:R-:W-:Y:S05]  /*2660*/  @!P0 BRA `(.L_x_100) ;  /* 0xfffffffc00608947 */ /* 0x000fea000383ffff */
.L_x_94:
[----:B------:R-:W-:Y:S05]  /*2670*/  BSYNC B1 ;  /* 0x0000000000017941 */ /* 0x000fea0003800000 */
.L_x_93:
        /* <DEDUP_REMOVED lines=8> */
.L_x_103:
[----:B------:R-:W-:Y:S01]  /*2700*/  IMAD.MOV.U32 R2, RZ, RZ, -0x1 ;  /* 0xffffffffff027424 */ /* 0x000fe200078e00ff */
[----:B------:R-:W-:Y:S05]  /*2710*/  YIELD ;  /* 0x0000000000007946 */ /* 0x000fea0003800000 */
[----:B------:R-:W2:Y:S02]  /*2720*/  ATOM.E.CAS.STRONG.GPU PT, R2, [R8], R2, R3 ;  /* 0x000000020802738b */ /* 0x000ea400001ee103 */
[----:B--2---:R-:W-:-:S13]  /*2730*/  ISETP.NE.AND P0, PT, R2, -0x1, PT ;  /* 0xffffffff0200780c */ /* 0x004fda0003f05270 */
[----:B------:R-:W-:Y:S05]  /*2740*/  @P0 BRA `(.L_x_103) ;  /* 0xfffffffc00ec0947 */ /* 0x000fea000383ffff */
.L_x_102:
[----:B------:R-:W-:Y:S05]  /*2750*/  BSYNC B1 ;  /* 0x0000000000017941 */ /* 0x000fea0003800000 */
.L_x_101:
[----:B------:R-:W-:Y:S05]  /*2760*/  BRA `(.L_x_5) ;  /* 0x0000000800347947 */ /* 0x000fea0003800000 */
.L_x_81:
[----:B------:R-:W-:-:S04]  /*2770*/  ISETP.GE.U32.AND P0, PT, R16, R8, PT ;  /* 0x000000081000720c */ /* 0x000fc80003f06070 */
[----:B------:R-:W-:-:S13]  /*2780*/  ISETP.GE.U32.AND.EX P0, PT, R17, R9, PT, P0 ;  /* 0x000000091100720c */ /* 0x000fda0003f06100 */
[----:B------:R-:W-:Y:S05]  /*2790*/  @!P0 BRA `(.L_x_104) ;  /* 0x0000000400248947 */ /* 0x000fea0003800000 */
[----:B------:R-:W-:Y:S01]  /*27a0*/  BSSY B1, `(.L_x_105) ;  /* 0x0000007000017945 */ /* 0x000fe20003800000 */
[----:B------:R-:W-:-:S07]  /*27b0*/  IMAD.MOV.U32 R10, RZ, RZ, -0x1 ;  /* 0xffffffffff0a7424 */ /* 0x000fce00078e00ff */
.L_x_106:
[----:B------:R-:W-:Y:S01]  /*27c0*/  IMAD.MOV.U32 R11, RZ, RZ, RZ ;  /* 0x000000ffff0b7224 */ /* 0x000fe200078e00ff */
[----:B------:R-:W-:Y:S05]  /*27d0*/  YIELD ;  /* 0x0000000000007946 */ /* 0x000fea0003800000 */
[----:B------:R-:W2:Y:S02]  /*27e0*/  ATOM.E.CAS.STRONG.GPU PT, R3, [R8], R10, R11 ;  /* 0x0000000a0803738b */ /* 0x000ea400001ee10b */
[----:B--2---:R-:W-:-:S13]  /*27f0*/  ISETP.NE.AND P0, PT, R3, -0x1, PT ;  /* 0xffffffff0300780c */ /* 0x004fda0003f05270 */
[----:B------:R-:W-:Y:S05]  /*2800*/  @P0 BRA `(.L_x_106) ;  /* 0xfffffffc00ec0947 */ /* 0x000fea000383ffff */
[----:B------:R-:W-:Y:S05]  /*2810*/  BSYNC B1 ;  /* 0x0000000000017941 */ /* 0x000fea0003800000 */
.L_x_105:
[----:B------:R-:W-:-:S05]  /*2820*/  IMAD.MOV.U32 R3, RZ, RZ, -0x1 ;  /* 0xffffffffff037424 */ /* 0x000fca00078e00ff */
[----:B------:R-:W2:Y:S01]  /*2830*/  ATOM.E.EXCH.STRONG.GPU PT, R5, desc[UR10][R16.64], R3 ;  /* 0x800000031005798a */ /* 0x000ea2000c1ef10a */
[----:B------:R-:W0:Y:S01]  /*2840*/  LDC.64 R14, c[0x0][0x380] ;  /* 0x0000e000ff0e7b82 */ /* 0x000e220000000a00 */
[----:B------:R-:W-:Y:S01]  /*2850*/  BSSY B1, `(.L_x_107) ;  /* 0x0000009000017945 */ /* 0x000fe20003800000 */
[----:B--2---:R-:W-:-:S13]  /*2860*/  ISETP.NE.AND P0, PT, R5, -0x1, PT ;  /* 0xffffffff0500780c */ /* 0x004fda0003f05270 */
[----:B0-----:R-:W-:Y:S05]  /*2870*/  @P0 BRA `(.L_x_108) ;  /* 0x0000000000180947 */ /* 0x001fea0003800000 */
[----:B------:R-:W-:Y:S01]  /*2880*/  BSSY B2, `(.L_x_108) ;  /* 0x0000005000027945 */ /* 0x000fe20003800000 */
.L_x_109:
[----:B------:R-:W-:Y:S05]  /*2890*/  YIELD ;  /* 0x0000000000007946 */ /* 0x000fea0003800000 */
[----:B------:R-:W2:Y:S02]  /*28a0*/  ATOM.E.EXCH.STRONG.GPU PT, R5, desc[UR10][R16.64], R3 ;  /* 0x800000031005798a */ /* 0x000ea4000c1ef10a */
[----:B--2---:R-:W-:-:S13]  /*28b0*/  ISETP.NE.AND P0, PT, R5, -0x1, PT ;  /* 0xffffffff0500780c */ /* 0x004fda0003f05270 */
[----:B------:R-:W-:Y:S05]  /*28c0*/  @!P0 BRA `(.L_x_109) ;  /* 0xfffffffc00f08947 */ /* 0x000fea000383ffff */
[----:B------:R-:W-:Y:S05]  /*28d0*/  BSYNC B2 ;  /* 0x0000000000027941 */ /* 0x000fea0003800000 */
.L_x_108:
[----:B------:R-:W-:Y:S05]  /*28e0*/  BSYNC B1 ;  /* 0x0000000000017941 */ /* 0x000fea0003800000 */
.L_x_107:
        /* <DEDUP_REMOVED lines=19> */
.L_x_111:
[----:B------:R-:W-:Y:S05]  /*2a20*/  BSYNC.RECONVERGENT B1 ;  /* 0x0000000000017941 */ /* 0x000fea0003800200 */
.L_x_110:
[----:B------:R-:W-:Y:S01]  /*2a30*/  ISETP.NE.U32.AND P0, PT, R18, RZ, PT ;  /* 0x000000ff1200720c */ /* 0x000fe20003f05070 */
[----:B------:R-:W-:Y:S03]  /*2a40*/  BSSY B1, `(.L_x_112) ;  /* 0x000001a000017945 */ /* 0x000fe60003800000 */
[----:B------:R-:W-:-:S13]  /*2a50*/  ISETP.NE.AND.EX P0, PT, R19, RZ, PT, P0 ;  /* 0x000000ff1300720c */ /* 0x000fda0003f05300 */
[----:B------:R-:W-:Y:S05]  /*2a60*/  @!P0 BRA `(.L_x_113) ;  /* 0x00000000005c8947 */ /* 0x000fea0003800000 */
.L_x_116:
        /* <DEDUP_REMOVED lines=18> */
.L_x_115:
[----:B------:R-:W-:Y:S05]  /*2b90*/  BSYNC.RECONVERGENT B2 ;  /* 0x0000000000027941 */ /* 0x000fea0003800200 */
.L_x_114:
[----:B------:R-:W-:Y:S02]  /*2ba0*/  ISETP.NE.U32.AND P0, PT, R14, RZ, PT ;  /* 0x000000ff0e00720c */ /* 0x000fe40003f05070 */
[----:B------:R-:W-:Y:S02]  /*2bb0*/  LOP3.LUT R4, R4, 0x7ff, RZ, 0xc0, !PT ;  /* 0x000007ff04047812 */ /* 0x000fe400078ec0ff */
[----:B------:R-:W-:-:S13]  /*2bc0*/  ISETP.NE.AND.EX P0, PT, R15, RZ, PT, P0 ;  /* 0x000000ff0f00720c */ /* 0x000fda0003f05300 */
[----:B------:R-:W-:Y:S05]  /*2bd0*/  @P0 BRA `(.L_x_116) ;  /* 0xfffffffc00a40947 */ /* 0x000fea000383ffff */
.L_x_113:
[----:B------:R-:W-:Y:S05]  /*2be0*/  BSYNC B1 ;  /* 0x0000000000017941 */ /* 0x000fea0003800000 */
.L_x_112:
[----:B------:R-:W-:Y:S02]  /*2bf0*/  IMAD.MOV.U32 R2, RZ, RZ, -0x1 ;  /* 0xffffffffff027424 */ /* 0x000fe400078e00ff */
[----:B------:R-:W-:-:S05]  /*2c00*/  IMAD.MOV.U32 R3, RZ, RZ, RZ ;  /* 0x000000ffff037224 */ /* 0x000fca00078e00ff */
[----:B------:R3:W-:Y:S01]  /*2c10*/  ATOM.E.CAS.STRONG.GPU PT, RZ, [R16], R2, R3 ;  /* 0x0000000210ff738b */ /* 0x0007e200001ee103 */
[----:B------:R-:W-:Y:S05]  /*2c20*/  BRA `(.L_x_5) ;  /* 0x0000000400047947 */ /* 0x000fea0003800000 */
.L_x_104:
[----:B------:R4:W-:Y:S01]  /*2c30*/  ATOM.E.EXCH.STRONG.GPU PT, RZ, desc[UR10][R8.64], R0 ;  /* 0x8000000008ff798a */ /* 0x0009e2000c1ef10a */
[----:B------:R-:W-:Y:S05]  /*2c40*/  BRA `(.L_x_5) ;  /* 0x0000000000fc7947 */ /* 0x000fea0003800000 */
.L_x_71:
[----:B------:R-:W-:-:S05]  /*2c50*/  IMAD.MOV.U32 R5, RZ, RZ, -0x1 ;  /* 0xffffffffff057424 */ /* 0x000fca00078e00ff */
[----:B------:R-:W2:Y:S01]  /*2c60*/  ATOM.E.EXCH.STRONG.GPU PT, R0, desc[UR10][R16.64], R5 ;  /* 0x800000051000798a */ /* 0x000ea2000c1ef10a */
[----:B------:R-:W-:Y:S01]  /*2c70*/  BSSY B1, `(.L_x_117) ;  /* 0x0000009000017945 */ /* 0x000fe20003800000 */
[----:B--2---:R-:W-:-:S13]  /*2c80*/  ISETP.NE.AND P0, PT, R0, -0x1, PT ;  /* 0xffffffff0000780c */ /* 0x004fda0003f05270 */
[----:B------:R-:W-:Y:S05]  /*2c90*/  @P0 BRA `(.L_x_118) ;  /* 0x0000000000180947 */ /* 0x000fea0003800000 */
[----:B------:R-:W-:Y:S01]  /*2ca0*/  BSSY B2, `(.L_x_118) ;  /* 0x0000005000027945 */ /* 0x000fe20003800000 */
.L_x_119:
[----:B------:R-:W-:Y:S05]  /*2cb0*/  YIELD ;  /* 0x0000000000007946 */ /* 0x000fea0003800000 */
[----:B------:R-:W2:Y:S02]  /*2cc0*/  ATOM.E.EXCH.STRONG.GPU PT, R0, desc[UR10][R16.64], R5 ;  /* 0x800000051000798a */ /* 0x000ea4000c1ef10a */
[----:B--2---:R-:W-:-:S13]  /*2cd0*/  ISETP.NE.AND P0, PT, R0, -0x1, PT ;  /* 0xffffffff0000780c */ /* 0x004fda0003f05270 */
[----:B------:R-:W-:Y:S05]  /*2ce0*/  @!P0 BRA `(.L_x_119) ;  /* 0xfffffffc00f08947 */ /* 0x000fea000383ffff */
[----:B------:R-:W-:Y:S05]  /*2cf0*/  BSYNC B2 ;  /* 0x0000000000027941 */ /* 0x000fea0003800000 */
.L_x_118:
[----:B------:R-:W-:Y:S05]  /*2d00*/  BSYNC B1 ;  /* 0x0000000000017941 */ /* 0x000fea0003800000 */
.L_x_117:
[----:B------:R-:W-:Y:S01]  /*2d10*/  LOP3.LUT R2, R0, R3, RZ, 0x3c, !PT ;  /* 0x0000000300027212 */ /* 0x000fe200078e3cff */
[----:B------:R-:W-:Y:S02]  /*2d20*/  IMAD.MOV.U32 R22, RZ, RZ, -0x1 ;  /* 0xffffffffff167424 */ /* 0x000fe400078e00ff */
[----:B------:R-:W-:Y:S01]  /*2d30*/  IMAD.MOV.U32 R23, RZ, RZ, RZ ;  /* 0x000000ffff177224 */ /* 0x000fe200078e00ff */
[----:B------:R-:W-:-:S04]  /*2d40*/  ISETP.GT.U32.AND P0, PT, R2, 0xfffffff, PT ;  /* 0x0fffffff0200780c */ /* 0x000fc80003f04070 */
[----:B------:R-:W-:Y:S09]  /*2d50*/  ATOM.E.CAS.STRONG.GPU PT, RZ, [R16], R22, R23 ;  /* 0x0000001610ff738b */ /* 0x000ff200001ee117 */
[----:B------:R-:W2:Y:S04]  /*2d60*/  @!P0 LDG.E.64 R14, desc[UR10][R12.64+0x8] ;  /* 0x0000080a0c0e8981 */ /* 0x000ea8000c1e1b00 */
[----:B------:R-:W2:Y:S01]  /*2d70*/  @P0 LDG.E.64 R14, desc[UR10][R12.64+0x10] ;  /* 0x0000100a0c0e0981 */ /* 0x000ea2000c1e1b00 */
[----:B------:R-:W-:Y:S01]  /*2d80*/  CS2R R8, SRZ ;  /* 0x0000000000087805 */ /* 0x000fe2000001ff00 */
[----:B------:R-:W-:-:S02]  /*2d90*/  IMAD.MOV.U32 R10, RZ, RZ, R3 ;  /* 0x000000ffff0a7224 */ /* 0x000fc400078e0003 */
[----:B------:R-:W-:Y:S02]  /*2da0*/  IMAD.MOV.U32 R11, RZ, RZ, R0 ;  /* 0x000000ffff0b7224 */ /* 0x000fe400078e0000 */
[----:B--2---:R-:W-:Y:S02]  /*2db0*/  IMAD.MOV.U32 R12, RZ, RZ, R14 ;  /* 0x000000ffff0c7224 */ /* 0x004fe400078e000e */
[----:B------:R-:W-:Y:S02]  /*2dc0*/  IMAD.MOV.U32 R13, RZ, RZ, R15 ;  /* 0x000000ffff0d7224 */ /* 0x000fe400078e000f */
[----:B------:R-:W-:-:S05]  /*2dd0*/  IMAD.WIDE.U32 R18, R4, 0x8, R12 ;  /* 0x0000000804127825 */ /* 0x000fca00078e000c */
        /* <DEDUP_REMOVED lines=11> */
.L_x_121:
[----:B------:R-:W-:Y:S05]  /*2e90*/  BSYNC.RECONVERGENT B1 ;  /* 0x0000000000017941 */ /* 0x000fea0003800200 */
.L_x_120:
[----:B------:R-:W-:-:S04]  /*2ea0*/  ISETP.NE.U32.AND P0, PT, R20, RZ, PT ;  /* 0x000000ff1400720c */ /* 0x000fc80003f05070 */
[----:B------:R-:W-:-:S13]  /*2eb0*/  ISETP.NE.AND.EX P0, PT, R21, RZ, PT, P0 ;  /* 0x000000ff1500720c */ /* 0x000fda0003f05300 */
[----:B------:R-:W-:Y:S05]  /*2ec0*/  @!P0 BRA `(.L_x_5) ;  /* 0x00000000005c8947 */ /* 0x000fea0003800000 */
.L_x_124:
[----:B------:R-:W-:Y:S01]  /*2ed0*/  VIADD R2, R4, 0x1 ;  /* 0x0000000104027836 */ /* 0x000fe20000000000 */
[----:B0-----:R-:W-:Y:S01]  /*2ee0*/  CS2R R8, SRZ ;  /* 0x0000000000087805 */ /* 0x001fe2000001ff00 */
[----:B------:R-:W-:Y:S05]  /*2ef0*/  YIELD ;  /* 0x0000000000007946 */ /* 0x000fea0003800000 */
[----:B------:R-:W-:-:S05]  /*2f00*/  IMAD.SHL.U32 R4, R2, 0x8, RZ ;  /* 0x0000000802047824 */ /* 0x000fca00078e00ff */
[----:B------:R-:W-:-:S04]  /*2f10*/  LOP3.LUT R13, R4, 0x3ff8, RZ, 0xc0, !PT ;  /* 0x00003ff8040d7812 */ /* 0x000fc800078ec0ff */
        /* <DEDUP_REMOVED lines=13> */
.L_x_123:
[----:B------:R-:W-:Y:S05]  /*2ff0*/  BSYNC.RECONVERGENT B1 ;  /* 0x0000000000017941 */ /* 0x000fea0003800200 */
.L_x_122:
[----:B------:R-:W-:Y:S02]  /*3000*/  ISETP.NE.U32.AND P0, PT, R16, RZ, PT ;  /* 0x000000ff1000720c */ /* 0x000fe40003f05070 */
[----:B0-----:R-:W-:Y:S02]  /*3010*/  LOP3.LUT R4, R2, 0x7ff, RZ, 0xc0, !PT ;  /* 0x000007ff02047812 */ /* 0x001fe400078ec0ff */
[----:B------:R-:W-:-:S13]  /*3020*/  ISETP.NE.AND.EX P0, PT, R17, RZ, PT, P0 ;  /* 0x000000ff1100720c */ /* 0x000fda0003f05300 */
[----:B------:R-:W-:Y:S05]  /*3030*/  @P0 BRA `(.L_x_124) ;  /* 0xfffffffc00a40947 */ /* 0x000fea000383ffff */
.L_x_5:
[----:B------:R-:W-:Y:S05]  /*3040*/  BSYNC B0 ;  /* 0x0000000000007941 */ /* 0x000fea0003800000 */
.L_x_4:
[----:B------:R-:W-:-:S13]  /*3050*/  ISETP.NE.AND P0, PT, R7, RZ, PT ;  /* 0x000000ff0700720c */ /* 0x000fda0003f05270 */
[----:B------:R-:W-:Y:S05]  /*3060*/  @P0 EXIT ;  /* 0x000000000000094d */ /* 0x000fea0003800000 */
[----:B0---4-:R-:W0:Y:S01]  /*3070*/  S2R R0, SR_LANEID ;  /* 0x0000000000007919 */ /* 0x011e220000000000 */
[----:B------:R-:W4:Y:S01]  /*3080*/  REDUX.SUM UR9, R6 ;  /* 0x00000000060973c4 */ /* 0x000f22000000c000 */
[----:B------:R-:W-:Y:S01]  /*3090*/  VOTEU.ANY UR7, UPT, PT ;  /* 0x0000000000077886 */ /* 0x000fe200038e0100 */
[----:B-1----:R-:W-:Y:S01]  /*30a0*/  IMAD.U32 R4, RZ, RZ, UR4 ;  /* 0x00000004ff047e24 */ /* 0x002fe2000f8e00ff */
[----:B------:R-:W-:Y:S01]  /*30b0*/  UFLO.U32 UR7, UR7 ;  /* 0x00000007000772bd */ /* 0x000fe200080e0000 */
[----:B------:R-:W-:Y:S02]  /*30c0*/  IMAD.U32 R5, RZ, RZ, UR5 ;  /* 0x00000005ff057e24 */ /* 0x000fe4000f8e00ff */
[----:B---3--:R-:W-:Y:S02]  /*30d0*/  IMAD.U32 R3, RZ, RZ, UR8 ;  /* 0x00000008ff037e24 */ /* 0x008fe4000f8e00ff */
[----:B------:R-:W-:Y:S02]  /*30e0*/  IMAD.MOV.U32 R2, RZ, RZ, R4 ;  /* 0x000000ffff027224 */ /* 0x000fe400078e0004 */
[----:B----4-:R-:W-:Y:S01]  /*30f0*/  IMAD.U32 R5, RZ, RZ, UR9 ;  /* 0x00000009ff057e24 */ /* 0x010fe2000f8e00ff */
[----:B0-----:R-:W-:-:S13]  /*3100*/  ISETP.EQ.U32.AND P0, PT, R0, UR7, PT ;  /* 0x0000000700007c0c */ /* 0x001fda000bf02070 */
[----:B------:R-:W-:Y:S01]  /*3110*/  @P0 REDG.E.ADD.STRONG.GPU desc[UR10][R2.64+0x18], R5 ;  /* 0x000018050200098e */ /* 0x000fe2000c12e10a */
[----:B------:R-:W-:Y:S05]  /*3120*/  EXIT ;  /* 0x000000000000794d */ /* 0x000fea0003800000 */
.L_x_125:
[----:B------:R-:W-:-:S00]  /*3130*/  BRA `(.L_x_125) ;  /* 0xfffffffc00fc7947 */ /* 0x000fc0000383ffff */
[----:B------:R-:W-:-:S00]  /*3140*/  NOP ;  /* 0x0000000000007918 */ /* 0x000fc00000000000 */
        /* <DEDUP_REMOVED lines=11> */
.L_x_126:


//--------------------- .nv.shared._Z4workP3Net   --------------------------
	.section	.nv.shared._Z4workP3Net,"aw",@nobits
	.sectionflags	@""
	.align	4
.nv.shared._Z4workP3Net:
	.zero		1536


//--------------------- .nv.shared.reserved.0     --------------------------
	.section	.nv.shared.reserved.0,"aw",@nobits
	.weak		__nv_reservedSMEM_offset_0_alias
	.size		__nv_reservedSMEM_offset_0_alias, 0, 64
	.other		__nv_reservedSMEM_offset_0_alias,@"STO_CUDA_RESERVED_SHARED STV_DEFAULT"
__nv_reservedSMEM_offset_0_alias:
	.zero		0
	.zero		64


//--------------------- .nv.constant0._Z4workP3Net --------------------------
	.section	.nv.constant0._Z4workP3Net,"a",@progbits
	.sectionflags	@""
	.align	4
.nv.constant0._Z4workP3Net:
	.zero		904


//--------------------- SYMBOLS --------------------------

	.type		.nv.reservedSmem.offset0,@object
	.size		.nv.reservedSmem.offset0,0x4
	.type		.nv.reservedSmem.cap,@object
	.size		.nv.reservedSmem.cap,0x4
